	.target	sm_90a

	.elftype	@"ET_EXEC"


//--------------------- .note.nv.tkinfo           --------------------------
	.section	.note.nv.tkinfo,"",@"SHT_NOTE"
	.sectionflags	@"SHF_NOTE_NV_TKINFO"
	.tkinfo
        /*0018*/ 	.word	0x00000002
        /*0030*/ 	.string	""
        /*0030*/ 	.string	"ptxas"
        /*0030*/ 	.string	"Cuda compilation tools, release 13.0, V13.0.88"
        /*0030*/ 	.string	"Build cuda_13.0.r13.0/compiler.36424714_0"
        /*0030*/ 	.string	"-v  -suppress-debug-info  -lineinfo  -arch sm_90a "



//--------------------- .note.nv.cuinfo           --------------------------
	.section	.note.nv.cuinfo,"",@"SHT_NOTE"
	.sectionflags	@"SHF_NOTE_NV_CUINFO"
        /*0018*/ 	.short	0x0002
        /*001a*/ 	.short	0x005a
        /*001c*/ 	.short	0x0082
	.zero		2


//--------------------- .nv.info                  --------------------------
	.section	.nv.info,"",@"SHT_CUDA_INFO"
	.align	4


	//----- nvinfo : EIATTR_REGCOUNT
	.align		4
        /*0000*/ 	.byte	0x04, 0x2f
        /*0002*/ 	.short	(.L_1 - .L_0)
	.align		4
.L_0:
        /*0004*/ 	.word	index@(matmul_kernel)
        /*0008*/ 	.word	0x000000ff


	//----- nvinfo : EIATTR_FRAME_SIZE
	.align		4
.L_1:
        /*000c*/ 	.byte	0x04, 0x11
        /*000e*/ 	.short	(.L_3 - .L_2)
	.align		4
.L_2:
        /*0010*/ 	.word	index@(matmul_kernel)
        /*0014*/ 	.word	0x00000420


	//----- nvinfo : EIATTR_MIN_STACK_SIZE
	.align		4
.L_3:
        /*0018*/ 	.byte	0x04, 0x12
        /*001a*/ 	.short	(.L_5 - .L_4)
	.align		4
.L_4:
        /*001c*/ 	.word	index@(matmul_kernel)
        /*0020*/ 	.word	0x00000420
.L_5:


//--------------------- .nv.compat                --------------------------
	.section	.nv.compat,"",@"SHT_CUDA_COMPAT_INFO"
	.align	4
        /*0000*/ 	.byte	0x02, 0x09, 0x01, 0x00, 0x02, 0x02, 0x04, 0x00, 0x02, 0x05, 0x05, 0x00, 0x03, 0x07, 0x01, 0x01
        /*0010*/ 	.byte	0x02, 0x03, 0x00, 0x00, 0x02, 0x06, 0x01, 0x00, 0x04, 0x0b, 0x08, 0x00, 0x00, 0x00, 0x00, 0x00
        /*0020*/ 	.byte	0x00, 0x00, 0x00, 0x00


//--------------------- .nv.info.matmul_kernel    --------------------------
	.section	.nv.info.matmul_kernel,"",@"SHT_CUDA_INFO"
	.sectionflags	@""
	.align	4


	//----- nvinfo : EIATTR_CUDA_API_VERSION
	.align		4
        /*0000*/ 	.byte	0x04, 0x37
        /*0002*/ 	.short	(.L_7 - .L_6)
.L_6:
        /*0004*/ 	.word	0x00000082


	//----- nvinfo : EIATTR_KPARAM_INFO
	.align		4
.L_7:
        /*0008*/ 	.byte	0x04, 0x17
        /*000a*/ 	.short	(.L_9 - .L_8)
.L_8:
        /*000c*/ 	.word	0x00000000
        /*0010*/ 	.short	0x000d
        /*0012*/ 	.short	0x0048
        /*0014*/ 	.byte	0x00, 0xf4, 0x21, 0x00


	//----- nvinfo : EIATTR_KPARAM_INFO
	.align		4
.L_9:
        /*0018*/ 	.byte	0x04, 0x17
        /*001a*/ 	.short	(.L_11 - .L_10)
.L_10:
        /*001c*/ 	.word	0x00000000
        /*0020*/ 	.short	0x000c
        /*0022*/ 	.short	0x0040
        /*0024*/ 	.byte	0x00, 0xf4, 0x21, 0x00


	//----- nvinfo : EIATTR_KPARAM_INFO
	.align		4
.L_11:
        /*0028*/ 	.byte	0x04, 0x17
        /*002a*/ 	.short	(.L_13 - .L_12)
.L_12:
        /*002c*/ 	.word	0x00000000
        /*0030*/ 	.short	0x000b
        /*0032*/ 	.short	0x0038
        /*0034*/ 	.byte	0x00, 0xf0, 0x11, 0x00


	//----- nvinfo : EIATTR_KPARAM_INFO
	.align		4
.L_13:
        /*0038*/ 	.byte	0x04, 0x17
        /*003a*/ 	.short	(.L_15 - .L_14)
.L_14:
        /*003c*/ 	.word	0x00000000
        /*0040*/ 	.short	0x000a
        /*0042*/ 	.short	0x0034
        /*0044*/ 	.byte	0x00, 0xf0, 0x11, 0x00


	//----- nvinfo : EIATTR_KPARAM_INFO
	.align		4
.L_15:
        /*0048*/ 	.byte	0x04, 0x17
        /*004a*/ 	.short	(.L_17 - .L_16)
.L_16:
        /*004c*/ 	.word	0x00000000
        /*0050*/ 	.short	0x0009
        /*0052*/ 	.short	0x0030
        /*0054*/ 	.byte	0x00, 0xf0, 0x11, 0x00


	//----- nvinfo : EIATTR_KPARAM_INFO
	.align		4
.L_17:
        /*0058*/ 	.byte	0x04, 0x17
        /*005a*/ 	.short	(.L_19 - .L_18)
.L_18:
        /*005c*/ 	.word	0x00000000
        /*0060*/ 	.short	0x0008
        /*0062*/ 	.short	0x002c
        /*0064*/ 	.byte	0x00, 0xf0, 0x11, 0x00


	//----- nvinfo : EIATTR_KPARAM_INFO
	.align		4
.L_19:
        /*0068*/ 	.byte	0x04, 0x17
        /*006a*/ 	.short	(.L_21 - .L_20)
.L_20:
        /*006c*/ 	.word	0x00000000
        /*0070*/ 	.short	0x0007
        /*0072*/ 	.short	0x0028
        /*0074*/ 	.byte	0x00, 0xf0, 0x11, 0x00


	//----- nvinfo : EIATTR_KPARAM_INFO
	.align		4
.L_21:
        /*0078*/ 	.byte	0x04, 0x17
        /*007a*/ 	.short	(.L_23 - .L_22)
.L_22:
        /*007c*/ 	.word	0x00000000
        /*0080*/ 	.short	0x0006
        /*0082*/ 	.short	0x0024
        /*0084*/ 	.byte	0x00, 0xf0, 0x11, 0x00


	//----- nvinfo : EIATTR_KPARAM_INFO
	.align		4
.L_23:
        /*0088*/ 	.byte	0x04, 0x17
        /*008a*/ 	.short	(.L_25 - .L_24)
.L_24:
        /*008c*/ 	.word	0x00000000
        /*0090*/ 	.short	0x0005
        /*0092*/ 	.short	0x0020
        /*0094*/ 	.byte	0x00, 0xf0, 0x11, 0x00


	//----- nvinfo : EIATTR_KPARAM_INFO
	.align		4
.L_25:
        /*0098*/ 	.byte	0x04, 0x17
        /*009a*/ 	.short	(.L_27 - .L_26)
.L_26:
        /*009c*/ 	.word	0x00000000
        /*00a0*/ 	.short	0x0004
        /*00a2*/ 	.short	0x001c
        /*00a4*/ 	.byte	0x00, 0xf0, 0x11, 0x00


	//----- nvinfo : EIATTR_KPARAM_INFO
	.align		4
.L_27:
        /*00a8*/ 	.byte	0x04, 0x17
        /*00aa*/ 	.short	(.L_29 - .L_28)
.L_28:
        /*00ac*/ 	.word	0x00000000
        /*00b0*/ 	.short	0x0003
        /*00b2*/ 	.short	0x0018
        /*00b4*/ 	.byte	0x00, 0xf0, 0x11, 0x00


	//----- nvinfo : EIATTR_KPARAM_INFO
	.align		4
.L_29:
        /*00b8*/ 	.byte	0x04, 0x17
        /*00ba*/ 	.short	(.L_31 - .L_30)
.L_30:
        /*00bc*/ 	.word	0x00000000
        /*00c0*/ 	.short	0x0002
        /*00c2*/ 	.short	0x0010
        /*00c4*/ 	.byte	0x00, 0xf4, 0x21, 0x00


	//----- nvinfo : EIATTR_KPARAM_INFO
	.align		4
.L_31:
        /*00c8*/ 	.byte	0x04, 0x17
        /*00ca*/ 	.short	(.L_33 - .L_32)
.L_32:
        /*00cc*/ 	.word	0x00000000
        /*00d0*/ 	.short	0x0001
        /*00d2*/ 	.short	0x0008
        /*00d4*/ 	.byte	0x00, 0xf4, 0x21, 0x00


	//----- nvinfo : EIATTR_KPARAM_INFO
	.align		4
.L_33:
        /*00d8*/ 	.byte	0x04, 0x17
        /*00da*/ 	.short	(.L_35 - .L_34)
.L_34:
        /*00dc*/ 	.word	0x00000000
        /*00e0*/ 	.short	0x0000
        /*00e2*/ 	.short	0x0000
        /*00e4*/ 	.byte	0x00, 0xf4, 0x21, 0x00


	//----- nvinfo : EIATTR_SPARSE_MMA_MASK
	.align		4
.L_35:
        /*00e8*/ 	.byte	0x03, 0x50
        /*00ea*/ 	.short	0x0000


	//----- nvinfo : EIATTR_MAXREG_COUNT
	.align		4
        /*00ec*/ 	.byte	0x03, 0x1b
        /*00ee*/ 	.short	0x00ff


	//----- nvinfo : EIATTR_NUM_BARRIERS
	.align		4
        /*00f0*/ 	.byte	0x02, 0x4c
        /*00f2*/ 	.byte	0x01
	.zero		1


	//----- nvinfo : EIATTR_ANNOTATIONS
	.align		4
        /*00f4*/ 	.byte	0x04, 0x55
        /*00f6*/ 	.short	(.L_37 - .L_36)


	//   ....[0]....
.L_36:
        /*00f8*/ 	.word	0x00000001
        /*00fc*/ 	.byte	0x30, 0x07, 0x00, 0x00, 0x01, 0x00, 0x00, 0x00, 0x60, 0x0c, 0x00, 0x00, 0x01, 0x00, 0x00, 0x00
        /* <DEDUP_REMOVED lines=267> */
        /*11bc*/ 	.byte	0x40, 0x40, 0x01, 0x00


	//----- nvinfo : EIATTR_MERCURY_ISA_VERSION
	.align		4
.L_37:
        /*11c0*/ 	.byte	0x03, 0x5f
        /*11c2*/ 	.short	0x0101


	//----- nvinfo : EIATTR_EXIT_INSTR_OFFSETS
	.align		4
        /*11c4*/ 	.byte	0x04, 0x1c
        /*11c6*/ 	.short	(.L_39 - .L_38)


	//   ....[0]....
.L_38:
        /*11c8*/ 	.word	0x00014340


	//   ....[1]....
        /*11cc*/ 	.word	0x00014360


	//----- nvinfo : EIATTR_REQNTID
	.align		4
.L_39:
        /*11d0*/ 	.byte	0x04, 0x10
        /*11d2*/ 	.short	(.L_41 - .L_40)
.L_40:
        /*11d4*/ 	.word	0x00000080
        /*11d8*/ 	.word	0x00000001
        /*11dc*/ 	.word	0x00000001


	//----- nvinfo : EIATTR_CBANK_PARAM_SIZE
	.align		4
.L_41:
        /*11e0*/ 	.byte	0x03, 0x19
        /*11e2*/ 	.short	0x0050


	//----- nvinfo : EIATTR_PARAM_CBANK
	.align		4
        /*11e4*/ 	.byte	0x04, 0x0a
        /*11e6*/ 	.short	(.L_43 - .L_42)
	.align		4
.L_42:
        /*11e8*/ 	.word	index@(.nv.constant0.matmul_kernel)
        /*11ec*/ 	.short	0x0210
        /*11ee*/ 	.short	0x0050


	//----- nvinfo : EIATTR_SW_WAR
	.align		4
.L_43:
        /*11f0*/ 	.byte	0x04, 0x36
        /*11f2*/ 	.short	(.L_45 - .L_44)
.L_44:
        /*11f4*/ 	.word	0x00000008
.L_45:


//--------------------- .nv.callgraph             --------------------------
	.section	.nv.callgraph,"",@"SHT_CUDA_CALLGRAPH"
	.align	4
	.sectionentsize	8
	.align		4
        /*0000*/ 	.word	0x00000000
	.align		4
        /*0004*/ 	.word	0xffffffff
	.align		4
        /*0008*/ 	.word	0x00000000
	.align		4
        /*000c*/ 	.word	0xfffffffe
	.align		4
        /*0010*/ 	.word	0x00000000
	.align		4
        /*0014*/ 	.word	0xfffffffd
	.align		4
        /*0018*/ 	.word	0x00000000
	.align		4
        /*001c*/ 	.word	0xfffffffc


//--------------------- .text.matmul_kernel       --------------------------
	.section	.text.matmul_kernel,"ax",@progbits
	.align	128
        .global         matmul_kernel
        .type           matmul_kernel,@function
        .size           matmul_kernel,(.L_x_3 - matmul_kernel)
        .other          matmul_kernel,@"STO_CUDA_ENTRY STV_DEFAULT"
matmul_kernel:
.text.matmul_kernel:
[----:B------:R-:W1:Y:S08]  /*0000*/  LDC R1, c[0x0][0x28] ;  /* 0x00000a00ff017b82 */ /* 0x000e700000000800 */
[----:B------:R-:W2:Y:S01]  /*0010*/  LDC.64 R156, c[0x0][0x228] ;  /* 0x00008a00ff9c7b82 */ /* 0x000ea20000000a00 */
[----:B------:R-:W3:Y:S01]  /*0020*/  S2R R5, SR_CTAID.X ;  /* 0x0000000000057919 */ /* 0x000ee20000002500 */
[----:B-1----:R-:W-:Y:S01]  /*0030*/  VIADD R1, R1, 0xfffffbe0 ;  /* 0xfffffbe001017836 */ /* 0x002fe20000000000 */
[----:B------:R-:W-:Y:S01]  /*0040*/  ULDC UR4, c[0x0][0x230] ;  /* 0x00008c0000047ab9 */ /* 0x000fe20000000800 */
[----:B------:R-:W-:Y:S01]  /*0050*/  ULDC.64 UR6, c[0x0][0x218] ;  /* 0x0000860000067ab9 */ /* 0x000fe20000000a00 */
[----:B------:R-:W-:Y:S01]  /*0060*/  ULDC UR8, c[0x0][0x240] ;  /* 0x0000900000087ab9 */ /* 0x000fe20000000800 */
[----:B------:R-:W-:Y:S01]  /*0070*/  ULDC UR5, c[0x0][0x230] ;  /* 0x00008c0000057ab9 */ /* 0x000fe20000000800 */
[----:B------:R-:W-:Y:S01]  /*0080*/  LOP3.LUT R6, R6, 0xfffff7ff, RZ, 0xc0, !PT ;  /* 0xfffff7ff06067812 */ /* 0x000fe200078ec0ff */
[----:B------:R-:W-:Y:S01]  /*0090*/  ULDC.64 UR16, c[0x0][0x208] ;  /* 0x0000820000107ab9 */ /* 0x000fe20000000a00 */
[----:B------:R-:W-:Y:S01]  /*00a0*/  ULDC UR12, c[0x0][0x230] ;  /* 0x00008c00000c7ab9 */ /* 0x000fe20000000800 */
[----:B--2---:R-:W-:-:S05]  /*00b0*/  VIADD R0, R157, 0x7f ;  /* 0x0000007f9d007836 */ /* 0x004fca0000000000 */
[----:B------:R-:W-:-:S04]  /*00c0*/  SHF.R.S32.HI R3, RZ, 0x1f, R0 ;  /* 0x0000001fff037819 */ /* 0x000fc80000011400 */
[----:B------:R-:W-:Y:S02]  /*00d0*/  LEA.HI R3, R3, R0, RZ, 0x7 ;  /* 0x0000000003037211 */ /* 0x000fe400078f38ff */
[----:B---3--:R-:W-:Y:S02]  /*00e0*/  IABS R10, R5 ;  /* 0x00000005000a7213 */ /* 0x008fe40000000000 */
[----:B------:R-:W-:-:S05]  /*00f0*/  SHF.R.S32.HI R3, RZ, 0x7, R3 ;  /* 0x00000007ff037819 */ /* 0x000fca0000011403 */
[----:B------:R-:W-:-:S05]  /*0100*/  IMAD.SHL.U32 R4, R3, 0x8, RZ ;  /* 0x0000000803047824 */ /* 0x000fca00078e00ff */
[-C--:B------:R-:W-:Y:S02]  /*0110*/  IABS R7, R4.reuse ;  /* 0x0000000400077213 */ /* 0x080fe40000000000 */
[----:B------:R-:W-:Y:S02]  /*0120*/  IABS R11, R4 ;  /* 0x00000004000b7213 */ /* 0x000fe40000000000 */
[----:B------:R-:W1:Y:S08]  /*0130*/  I2F.RP R0, R7 ;  /* 0x0000000700007306 */ /* 0x000e700000209400 */
[----:B-1----:R-:W1:Y:S02]  /*0140*/  MUFU.RCP R0, R0 ;  /* 0x0000000000007308 */ /* 0x002e640000001000 */
[----:B-1----:R-:W-:-:S02]  /*0150*/  VIADD R2, R0, 0xffffffe ;  /* 0x0ffffffe00027836 */ /* 0x002fc40000000000 */
[----:B------:R-:W-:-:S04]  /*0160*/  IMAD.MOV R0, RZ, RZ, -R11 ;  /* 0x000000ffff007224 */ /* 0x000fc800078e0a0b */
[----:B------:R1:W2:Y:S02]  /*0170*/  F2I.FTZ.U32.TRUNC.NTZ R3, R2 ;  /* 0x0000000200037305 */ /* 0x0002a4000021f000 */
[----:B-1----:R-:W-:Y:S02]  /*0180*/  IMAD.MOV.U32 R2, RZ, RZ, RZ ;  /* 0x000000ffff027224 */ /* 0x002fe400078e00ff */
[----:B--2---:R-:W-:-:S04]  /*0190*/  IMAD.MOV R8, RZ, RZ, -R3 ;  /* 0x000000ffff087224 */ /* 0x004fc800078e0a03 */
[----:B------:R-:W-:Y:S02]  /*01a0*/  IMAD R9, R8, R7, RZ ;  /* 0x0000000708097224 */ /* 0x000fe400078e02ff */
[----:B------:R-:W-:Y:S02]  /*01b0*/  IMAD.MOV.U32 R8, RZ, RZ, R10 ;  /* 0x000000ffff087224 */ /* 0x000fe400078e000a */
[----:B------:R-:W-:Y:S01]  /*01c0*/  IMAD.HI.U32 R3, R3, R9, R2 ;  /* 0x0000000903037227 */ /* 0x000fe200078e0002 */
[----:B------:R-:W-:-:S05]  /*01d0*/  IABS R9, R157 ;  /* 0x0000009d00097213 */ /* 0x000fca0000000000 */
[----:B------:R-:W-:-:S04]  /*01e0*/  IMAD.HI.U32 R3, R3, R8, RZ ;  /* 0x0000000803037227 */ /* 0x000fc800078e00ff */
[----:B------:R-:W-:-:S05]  /*01f0*/  IMAD R0, R3, R0, R8 ;  /* 0x0000000003007224 */ /* 0x000fca00078e0208 */
[----:B------:R-:W-:-:S13]  /*0200*/  ISETP.GT.U32.AND P1, PT, R7, R0, PT ;  /* 0x000000000700720c */ /* 0x000fda0003f24070 */
[----:B------:R-:W-:Y:S02]  /*0210*/  @!P1 IMAD.IADD R0, R0, 0x1, -R7 ;  /* 0x0000000100009824 */ /* 0x000fe400078e0a07 */
[----:B------:R-:W-:Y:S01]  /*0220*/  @!P1 VIADD R3, R3, 0x1 ;  /* 0x0000000103039836 */ /* 0x000fe20000000000 */
[----:B------:R-:W-:Y:S02]  /*0230*/  ISETP.NE.AND P1, PT, R4, RZ, PT ;  /* 0x000000ff0400720c */ /* 0x000fe40003f25270 */
[----:B------:R-:W-:Y:S02]  /*0240*/  ISETP.GE.U32.AND P0, PT, R0, R7, PT ;  /* 0x000000070000720c */ /* 0x000fe40003f06070 */
[----:B------:R-:W-:-:S04]  /*0250*/  LOP3.LUT R0, R5, R4, RZ, 0x3c, !PT ;  /* 0x0000000405007212 */ /* 0x000fc800078e3cff */
[----:B------:R-:W-:Y:S01]  /*0260*/  ISETP.GE.AND P2, PT, R0, RZ, PT ;  /* 0x000000ff0000720c */ /* 0x000fe20003f46270 */
[----:B------:R-:W-:-:S06]  /*0270*/  VIADD R0, R156, 0x3f ;  /* 0x0000003f9c007836 */ /* 0x000fcc0000000000 */
[----:B------:R-:W-:-:S04]  /*0280*/  @P0 VIADD R3, R3, 0x1 ;  /* 0x0000000103030836 */ /* 0x000fc80000000000 */
[----:B------:R-:W-:Y:S01]  /*0290*/  IMAD.MOV.U32 R2, RZ, RZ, R3 ;  /* 0x000000ffff027224 */ /* 0x000fe200078e0003 */
[----:B------:R-:W-:-:S03]  /*02a0*/  SHF.R.S32.HI R3, RZ, 0x1f, R0 ;  /* 0x0000001fff037819 */ /* 0x000fc60000011400 */
[----:B------:R-:W-:Y:S01]  /*02b0*/  @!P2 IMAD.MOV R2, RZ, RZ, -R2 ;  /* 0x000000ffff02a224 */ /* 0x000fe200078e0a02 */
[----:B------:R-:W-:Y:S02]  /*02c0*/  @!P1 LOP3.LUT R2, RZ, R4, RZ, 0x33, !PT ;  /* 0x00000004ff029212 */ /* 0x000fe400078e33ff */
[----:B------:R-:W-:-:S03]  /*02d0*/  LEA.HI R3, R3, R0, RZ, 0x6 ;  /* 0x0000000003037211 */ /* 0x000fc600078f30ff */
[----:B------:R-:W-:Y:S02]  /*02e0*/  IMAD.SHL.U32 R24, R2, 0x8, RZ ;  /* 0x0000000802187824 */ /* 0x000fe400078e00ff */
[----:B------:R-:W-:-:S03]  /*02f0*/  IMAD.MOV R2, RZ, RZ, -R2 ;  /* 0x000000ffff027224 */ /* 0x000fc600078e0a02 */
[----:B------:R-:W-:Y:S01]  /*0300*/  LEA.HI.SX32 R3, R3, -R24, 0x1a ;  /* 0x8000001803037211 */ /* 0x000fe200078fd2ff */
[----:B------:R-:W-:Y:S02]  /*0310*/  IMAD R19, R4, R2, R5 ;  /* 0x0000000204137224 */ /* 0x000fe400078e0205 */
[----:B------:R-:W-:Y:S01]  /*0320*/  IMAD.MOV.U32 R2, RZ, RZ, RZ ;  /* 0x000000ffff027224 */ /* 0x000fe200078e00ff */
[----:B------:R-:W-:Y:S01]  /*0330*/  VIMNMX R14, R3, 0x8, PT ;  /* 0x00000008030e7848 */ /* 0x000fe20003fe0100 */
[----:B------:R-:W-:Y:S01]  /*0340*/  IMAD.MOV.U32 R5, RZ, RZ, R9 ;  /* 0x000000ffff057224 */ /* 0x000fe200078e0009 */
[----:B------:R-:W-:Y:S02]  /*0350*/  IABS R13, R19 ;  /* 0x00000013000d7213 */ /* 0x000fe40000000000 */
[----:B------:R-:W-:Y:S01]  /*0360*/  IABS R11, R14 ;  /* 0x0000000e000b7213 */ /* 0x000fe20000000000 */
[----:B------:R-:W1:Y:S08]  /*0370*/  I2F.RP R9, R5 ;  /* 0x0000000500097306 */ /* 0x000e700000209400 */
[----:B------:R-:W2:Y:S08]  /*0380*/  I2F.RP R0, R11 ;  /* 0x0000000b00007306 */ /* 0x000eb00000209400 */
[----:B-1----:R-:W1:Y:S08]  /*0390*/  MUFU.RCP R9, R9 ;  /* 0x0000000900097308 */ /* 0x002e700000001000 */
[----:B--2---:R-:W2:Y:S01]  /*03a0*/  MUFU.RCP R0, R0 ;  /* 0x0000000000007308 */ /* 0x004ea20000001000 */
[----:B-1----:R-:W-:-:S02]  /*03b0*/  VIADD R12, R9, 0xffffffe ;  /* 0x0ffffffe090c7836 */ /* 0x002fc40000000000 */
[----:B--2---:R-:W-:Y:S01]  /*03c0*/  VIADD R3, R0, 0xffffffe ;  /* 0x0ffffffe00037836 */ /* 0x004fe20000000000 */
[----:B------:R-:W-:-:S05]  /*03d0*/  IABS R0, R14 ;  /* 0x0000000e00007213 */ /* 0x000fca0000000000 */
[----:B------:R-:W1:Y:S01]  /*03e0*/  F2I.FTZ.U32.TRUNC.NTZ R3, R3 ;  /* 0x0000000300037305 */ /* 0x000e62000021f000 */
[----:B------:R-:W-:Y:S02]  /*03f0*/  IMAD.MOV R0, RZ, RZ, -R0 ;  /* 0x000000ffff007224 */ /* 0x000fe400078e0a00 */
[----:B-1----:R-:W-:-:S04]  /*0400*/  IMAD.MOV R8, RZ, RZ, -R3 ;  /* 0x000000ffff087224 */ /* 0x002fc800078e0a03 */
[----:B------:R-:W-:-:S04]  /*0410*/  IMAD R7, R8, R11, RZ ;  /* 0x0000000b08077224 */ /* 0x000fc800078e02ff */
[----:B------:R-:W-:Y:S01]  /*0420*/  IMAD.HI.U32 R2, R3, R7, R2 ;  /* 0x0000000703027227 */ /* 0x000fe200078e0002 */
[----:B------:R-:W-:Y:S01]  /*0430*/  IABS R7, R156 ;  /* 0x0000009c00077213 */ /* 0x000fe20000000000 */
[----:B------:R-:W1:Y:S03]  /*0440*/  S2R R3, SR_TID.X ;  /* 0x0000000000037919 */ /* 0x000e660000002100 */
[----:B------:R-:W2:Y:S01]  /*0450*/  I2F.RP R4, R7 ;  /* 0x0000000700047306 */ /* 0x000ea20000209400 */
[----:B------:R-:W-:-:S04]  /*0460*/  IMAD.HI.U32 R2, R2, R13, RZ ;  /* 0x0000000d02027227 */ /* 0x000fc800078e00ff */
[----:B------:R-:W-:-:S03]  /*0470*/  IMAD R0, R2, R0, R13 ;  /* 0x0000000002007224 */ /* 0x000fc600078e020d */
[----:B------:R3:W-:Y:S02]  /*0480*/  F2I.FTZ.U32.TRUNC.NTZ R13, R12 ;  /* 0x0000000c000d7305 */ /* 0x0007e4000021f000 */
[----:B------:R-:W-:-:S06]  /*0490*/  ISETP.GT.U32.AND P1, PT, R11, R0, PT ;  /* 0x000000000b00720c */ /* 0x000fcc0003f24070 */
[----:B--2---:R-:W2:Y:S01]  /*04a0*/  MUFU.RCP R8, R4 ;  /* 0x0000000400087308 */ /* 0x004ea20000001000 */
[----:B---3--:R-:W-:-:S06]  /*04b0*/  IMAD.MOV.U32 R12, RZ, RZ, RZ ;  /* 0x000000ffff0c7224 */ /* 0x008fcc00078e00ff */
[----:B------:R-:W-:Y:S02]  /*04c0*/  @!P1 IMAD.IADD R0, R0, 0x1, -R11 ;  /* 0x0000000100009824 */ /* 0x000fe400078e0a0b */
[----:B------:R-:W-:Y:S01]  /*04d0*/  @!P1 VIADD R2, R2, 0x1 ;  /* 0x0000000102029836 */ /* 0x000fe20000000000 */
[----:B------:R-:W-:Y:S02]  /*04e0*/  ISETP.NE.AND P1, PT, R14, RZ, PT ;  /* 0x000000ff0e00720c */ /* 0x000fe40003f25270 */
[----:B------:R-:W-:Y:S02]  /*04f0*/  ISETP.GE.U32.AND P0, PT, R0, R11, PT ;  /* 0x0000000b0000720c */ /* 0x000fe40003f06070 */
[----:B------:R-:W-:Y:S02]  /*0500*/  LOP3.LUT R0, R19, R14, RZ, 0x3c, !PT ;  /* 0x0000000e13007212 */ /* 0x000fe400078e3cff */
[----:B-1----:R-:W-:Y:S01]  /*0510*/  LOP3.LUT R165, R3, 0x3f, RZ, 0xc0, !PT ;  /* 0x0000003f03a57812 */ /* 0x002fe200078ec0ff */
[----:B--2---:R-:W-:Y:S01]  /*0520*/  VIADD R10, R8, 0xffffffe ;  /* 0x0ffffffe080a7836 */ /* 0x004fe20000000000 */
[----:B------:R-:W-:-:S02]  /*0530*/  ISETP.GE.AND P2, PT, R0, RZ, PT ;  /* 0x000000ff0000720c */ /* 0x000fc40003f46270 */
[----:B------:R-:W-:Y:S01]  /*0540*/  LOP3.LUT R0, R3, 0x40, RZ, 0xc0, !PT ;  /* 0x0000004003007812 */ /* 0x000fe200078ec0ff */
[----:B------:R-:W-:Y:S01]  /*0550*/  IMAD.SHL.U32 R9, R165, 0x80, RZ ;  /* 0x00000080a5097824 */ /* 0x000fe200078e00ff */
[----:B------:R-:W-:Y:S01]  /*0560*/  SHF.R.U32.HI R15, RZ, 0x6, R3 ;  /* 0x00000006ff0f7819 */ /* 0x000fe20000011603 */
[----:B------:R-:W1:Y:S02]  /*0570*/  F2I.FTZ.U32.TRUNC.NTZ R11, R10 ;  /* 0x0000000a000b7305 */ /* 0x000e64000021f000 */
[----:B------:R-:W-:Y:S01]  /*0580*/  @P0 VIADD R2, R2, 0x1 ;  /* 0x0000000102020836 */ /* 0x000fe20000000000 */
[----:B------:R-:W-:Y:S01]  /*0590*/  LEA.HI R4, R0, R9, RZ, 0x1c ;  /* 0x0000000900047211 */ /* 0x000fe200078fe0ff */
[----:B------:R-:W-:Y:S01]  /*05a0*/  IMAD.MOV R9, RZ, RZ, -R13 ;  /* 0x000000ffff097224 */ /* 0x000fe200078e0a0d */
[----:B------:R-:W-:Y:S01]  /*05b0*/  SHF.R.S32.HI R0, RZ, 0x6, R3 ;  /* 0x00000006ff007819 */ /* 0x000fe20000011403 */
[----:B------:R-:W-:Y:S02]  /*05c0*/  IMAD.MOV.U32 R16, RZ, RZ, R2 ;  /* 0x000000ffff107224 */ /* 0x000fe400078e0002 */
[----:B------:R-:W-:Y:S01]  /*05d0*/  IMAD.MOV.U32 R8, RZ, RZ, R9 ;  /* 0x000000ffff087224 */ /* 0x000fe200078e0009 */
[----:B------:R-:W-:Y:S01]  /*05e0*/  SGXT R0, R0, 0x1 ;  /* 0x000000010000781a */ /* 0x000fe20000000200 */
[----:B------:R-:W-:Y:S01]  /*05f0*/  @!P2 IMAD.MOV R16, RZ, RZ, -R16 ;  /* 0x000000ffff10a224 */ /* 0x000fe200078e0a10 */
[----:B------:R-:W-:Y:S01]  /*0600*/  @!P1 LOP3.LUT R16, RZ, R14, RZ, 0x33, !PT ;  /* 0x0000000eff109212 */ /* 0x000fe200078e33ff */
[----:B------:R-:W-:Y:S01]  /*0610*/  IMAD.SHL.U32 R2, R3, 0x4, RZ ;  /* 0x0000000403027824 */ /* 0x000fe200078e00ff */
[----:B------:R-:W-:Y:S01]  /*0620*/  LOP3.LUT R9, R0, 0x90, RZ, 0xc0, !PT ;  /* 0x0000009000097812 */ /* 0x000fe200078ec0ff */
[----:B------:R-:W-:Y:S01]  /*0630*/  IMAD R17, R8, R5, RZ ;  /* 0x0000000508117224 */ /* 0x000fe200078e02ff */
[----:B------:R-:W-:Y:S01]  /*0640*/  SGXT.U32 R0, R15, 0x1 ;  /* 0x000000010f00781a */ /* 0x000fe20000000000 */
[----:B------:R-:W-:Y:S01]  /*0650*/  IMAD.SHL.U32 R15, R16, 0x80, RZ ;  /* 0x00000080100f7824 */ /* 0x000fe200078e00ff */
[----:B------:R-:W-:Y:S01]  /*0660*/  LOP3.LUT R8, R9, 0x7c, R2, 0x78, !PT ;  /* 0x0000007c09087812 */ /* 0x000fe200078e7802 */
[----:B------:R-:W-:-:S03]  /*0670*/  IMAD.HI.U32 R9, R13, R17, R12 ;  /* 0x000000110d097227 */ /* 0x000fc600078e000c */
[C---:B------:R-:W-:Y:S01]  /*0680*/  LOP3.LUT R2, R15.reuse, R0, RZ, 0xfc, !PT ;  /* 0x000000000f027212 */ /* 0x040fe200078efcff */
[----:B------:R-:W-:Y:S01]  /*0690*/  IMAD.MOV R13, RZ, RZ, -R16 ;  /* 0x000000ffff0d7224 */ /* 0x000fe200078e0a10 */
[C-C-:B------:R-:W-:Y:S01]  /*06a0*/  LOP3.LUT R179, R15.reuse, 0x2, R0.reuse, 0xfe, !PT ;  /* 0x000000020fb37812 */ /* 0x140fe200078efe00 */
[----:B-1----:R-:W-:Y:S01]  /*06b0*/  IMAD.MOV R26, RZ, RZ, -R11 ;  /* 0x000000ffff1a7224 */ /* 0x002fe200078e0a0b */
[----:B------:R-:W-:Y:S01]  /*06c0*/  IABS R18, R2 ;  /* 0x0000000200127213 */ /* 0x000fe20000000000 */
[----:B------:R-:W-:Y:S01]  /*06d0*/  IMAD R13, R14, R13, R19 ;  /* 0x0000000d0e0d7224 */ /* 0x000fe200078e0213 */
[----:B------:R-:W-:Y:S01]  /*06e0*/  IABS R20, R179 ;  /* 0x000000b300147213 */ /* 0x000fe20000000000 */
[----:B------:R-:W-:Y:S01]  /*06f0*/  IMAD.MOV.U32 R10, RZ, RZ, RZ ;  /* 0x000000ffff0a7224 */ /* 0x000fe200078e00ff */
[--C-:B------:R-:W-:Y:S01]  /*0700*/  LOP3.LUT R175, R15, 0xa, R0.reuse, 0xfe, !PT ;  /* 0x0000000a0faf7812 */ /* 0x100fe200078efe00 */
[----:B------:R-:W-:Y:S01]  /*0710*/  IMAD.HI.U32 R12, R9, R18, RZ ;  /* 0x00000012090c7227 */ /* 0x000fe200078e00ff */
[C-C-:B------:R-:W-:Y:S01]  /*0720*/  LOP3.LUT R176, R15.reuse, 0x8, R0.reuse, 0xfe, !PT ;  /* 0x000000080fb07812 */ /* 0x140fe200078efe00 */
[----:B------:R-:W-:Y:S01]  /*0730*/  STL [R1+0x154], R179 ;  /* 0x000154b301007387 */ /* 0x000fe20000100800 */
[--C-:B------:R-:W-:Y:S01]  /*0740*/  LOP3.LUT R173, R15, 0xe, R0.reuse, 0xfe, !PT ;  /* 0x0000000e0fad7812 */ /* 0x100fe200078efe00 */
[----:B------:R-:W-:Y:S01]  /*0750*/  IMAD.HI.U32 R14, R9, R20, RZ ;  /* 0x00000014090e7227 */ /* 0x000fe200078e00ff */
[----:B------:R-:W-:-:S02]  /*0760*/  LOP3.LUT R172, R15, 0x10, R0, 0xfe, !PT ;  /* 0x000000100fac7812 */ /* 0x000fc400078efe00 */
[----:B------:R-:W-:Y:S01]  /*0770*/  IABS R30, R173 ;  /* 0x000000ad001e7213 */ /* 0x000fe20000000000 */
[----:B------:R-:W-:Y:S01]  /*0780*/  IMAD R17, R26, R7, RZ ;  /* 0x000000071a117224 */ /* 0x000fe200078e02ff */
[----:B------:R-:W-:Y:S01]  /*0790*/  IABS R26, R175 ;  /* 0x000000af001a7213 */ /* 0x000fe20000000000 */
[----:B------:R-:W-:Y:S01]  /*07a0*/  IMAD.MOV R12, RZ, RZ, -R12 ;  /* 0x000000ffff0c7224 */ /* 0x000fe200078e0a0c */
[C---:B------:R-:W-:Y:S01]  /*07b0*/  LOP3.LUT R170, R15.reuse, 0x14, R0, 0xfe, !PT ;  /* 0x000000140faa7812 */ /* 0x040fe200078efe00 */
[----:B------:R-:W-:Y:S01]  /*07c0*/  IMAD.IADD R13, R24, 0x1, R13 ;  /* 0x00000001180d7824 */ /* 0x000fe200078e020d */
[----:B------:R-:W-:Y:S01]  /*07d0*/  IABS R24, R176 ;  /* 0x000000b000187213 */ /* 0x000fe20000000000 */
[----:B------:R-:W-:Y:S01]  /*07e0*/  IMAD.MOV R14, RZ, RZ, -R14 ;  /* 0x000000ffff0e7224 */ /* 0x000fe200078e0a0e */
[----:B------:R-:W-:Y:S01]  /*07f0*/  LOP3.LUT R167, R15, 0x1a, R0, 0xfe, !PT ;  /* 0x0000001a0fa77812 */ /* 0x000fe200078efe00 */
[----:B------:R-:W-:Y:S01]  /*0800*/  IMAD.HI.U32 R11, R11, R17, R10 ;  /* 0x000000110b0b7227 */ /* 0x000fe200078e000a */
[----:B------:R-:W-:-:S02]  /*0810*/  LOP3.LUT R163, R15, 0x1e, R0, 0xfe, !PT ;  /* 0x0000001e0fa37812 */ /* 0x000fc400078efe00 */
[----:B------:R-:W-:Y:S01]  /*0820*/  IABS R36, R167 ;  /* 0x000000a700247213 */ /* 0x000fe20000000000 */
[----:B------:R-:W-:Y:S01]  /*0830*/  IMAD R10, R5, R12, R18 ;  /* 0x0000000c050a7224 */ /* 0x000fe200078e0212 */
[----:B------:R-:W-:Y:S01]  /*0840*/  IABS R40, R163 ;  /* 0x000000a300287213 */ /* 0x000fe20000000000 */
[----:B------:R-:W-:Y:S01]  /*0850*/  IMAD.HI.U32 R18, R9, R26, RZ ;  /* 0x0000001a09127227 */ /* 0x000fe200078e00ff */
[C-C-:B------:R-:W-:Y:S02]  /*0860*/  LOP3.LUT R155, R15.reuse, 0x24, R0.reuse, 0xfe, !PT ;  /* 0x000000240f9b7812 */ /* 0x140fe400078efe00 */
[----:B------:R-:W-:Y:S01]  /*0870*/  LOP3.LUT R114, R15, 0x28, R0, 0xfe, !PT ;  /* 0x000000280f727812 */ /* 0x000fe200078efe00 */
[----:B------:R-:W-:Y:S01]  /*0880*/  IMAD R12, R5, R14, R20 ;  /* 0x0000000e050c7224 */ /* 0x000fe200078e0214 */
[----:B------:R-:W-:Y:S01]  /*0890*/  IABS R46, R155 ;  /* 0x0000009b002e7213 */ /* 0x000fe20000000000 */
[----:B------:R-:W-:Y:S01]  /*08a0*/  IMAD.HI.U32 R17, R9, R24, RZ ;  /* 0x0000001809117227 */ /* 0x000fe200078e00ff */
[----:B------:R-:W-:-:S02]  /*08b0*/  IABS R50, R114 ;  /* 0x0000007200327213 */ /* 0x000fc40000000000 */
[--C-:B------:R-:W-:Y:S01]  /*08c0*/  LOP3.LUT R147, R15, 0x2e, R0.reuse, 0xfe, !PT ;  /* 0x0000002e0f937812 */ /* 0x100fe200078efe00 */
[----:B------:R-:W-:Y:S01]  /*08d0*/  IMAD.HI.U32 R20, R9, R30, RZ ;  /* 0x0000001e09147227 */ /* 0x000fe200078e00ff */
[C---:B------:R-:W-:Y:S02]  /*08e0*/  LOP3.LUT R143, R15.reuse, 0x32, R0, 0xfe, !PT ;  /* 0x000000320f8f7812 */ /* 0x040fe400078efe00 */
[----:B------:R-:W-:Y:S01]  /*08f0*/  IABS R56, R147 ;  /* 0x0000009300387213 */ /* 0x000fe20000000000 */
[----:B------:R-:W-:Y:S01]  /*0900*/  IMAD.MOV R21, RZ, RZ, -R18 ;  /* 0x000000ffff157224 */ /* 0x000fe200078e0a12 */
[----:B------:R-:W-:Y:S01]  /*0910*/  IABS R60, R143 ;  /* 0x0000008f003c7213 */ /* 0x000fe20000000000 */
[----:B------:R-:W-:Y:S01]  /*0920*/  IMAD.MOV R17, RZ, RZ, -R17 ;  /* 0x000000ffff117224 */ /* 0x000fe200078e0a11 */
[C---:B------:R-:W-:Y:S01]  /*0930*/  LOP3.LUT R122, R15.reuse, 0x3a, R0, 0xfe, !PT ;  /* 0x0000003a0f7a7812 */ /* 0x040fe200078efe00 */
[----:B------:R-:W-:Y:S01]  /*0940*/  IMAD.MOV R23, RZ, RZ, -R20 ;  /* 0x000000ffff177224 */ /* 0x000fe200078e0a14 */
[----:B------:R-:W-:Y:S01]  /*0950*/  LOP3.LUT R124, R15, 0x3e, R0, 0xfe, !PT ;  /* 0x0000003e0f7c7812 */ /* 0x000fe200078efe00 */
[C---:B------:R-:W-:Y:S01]  /*0960*/  IMAD R20, R5.reuse, R21, R26 ;  /* 0x0000001505147224 */ /* 0x040fe200078e021a */
[----:B------:R-:W-:Y:S01]  /*0970*/  IABS R26, R172 ;  /* 0x000000ac001a7213 */ /* 0x000fe20000000000 */
[C---:B------:R-:W-:Y:S01]  /*0980*/  IMAD R18, R5.reuse, R17, R24 ;  /* 0x0000001105127224 */ /* 0x040fe200078e0218 */
[----:B------:R-:W-:Y:S01]  /*0990*/  IABS R68, R122 ;  /* 0x0000007a00447213 */ /* 0x000fe20000000000 */
[----:B------:R-:W-:Y:S01]  /*09a0*/  IMAD R24, R5, R23, R30 ;  /* 0x0000001705187224 */ /* 0x000fe200078e021e */
[----:B------:R-:W-:Y:S01]  /*09b0*/  IABS R30, R170 ;  /* 0x000000aa001e7213 */ /* 0x000fe20000000000 */
[----:B------:R-:W-:Y:S01]  /*09c0*/  IMAD.HI.U32 R17, R9, R26, RZ ;  /* 0x0000001a09117227 */ /* 0x000fe200078e00ff */
[----:B------:R-:W-:-:S02]  /*09d0*/  IABS R72, R124 ;  /* 0x0000007c00487213 */ /* 0x000fc40000000000 */
[C---:B------:R-:W-:Y:S01]  /*09e0*/  LOP3.LUT R126, R2.reuse, 0x44, RZ, 0xfc, !PT ;  /* 0x00000044027e7812 */ /* 0x040fe200078efcff */
[----:B------:R-:W-:Y:S01]  /*09f0*/  IMAD.HI.U32 R21, R9, R30, RZ ;  /* 0x0000001e09157227 */ /* 0x000fe200078e00ff */
[C---:B------:R-:W-:Y:S02]  /*0a00*/  LOP3.LUT R135, R2.reuse, 0x48, RZ, 0xfc, !PT ;  /* 0x0000004802877812 */ /* 0x040fe400078efcff */
[----:B------:R-:W-:Y:S01]  /*0a10*/  IABS R78, R126 ;  /* 0x0000007e004e7213 */ /* 0x000fe20000000000 */
[----:B------:R-:W-:Y:S01]  /*0a20*/  IMAD.MOV R17, RZ, RZ, -R17 ;  /* 0x000000ffff117224 */ /* 0x000fe200078e0a11 */
[----:B------:R-:W-:Y:S01]  /*0a30*/  IABS R82, R135 ;  /* 0x0000008700527213 */ /* 0x000fe20000000000 */
[----:B------:R-:W-:Y:S01]  /*0a40*/  IMAD.MOV R21, RZ, RZ, -R21 ;  /* 0x000000ffff157224 */ /* 0x000fe200078e0a15 */
[C---:B------:R-:W-:Y:S01]  /*0a50*/  LOP3.LUT R128, R2.reuse, 0x4e, RZ, 0xfc, !PT ;  /* 0x0000004e02807812 */ /* 0x040fe200078efcff */
[----:B------:R-:W-:Y:S01]  /*0a60*/  IMAD R26, R5, R17, R26 ;  /* 0x00000011051a7224 */ /* 0x000fe200078e021a */
[----:B------:R-:W-:Y:S01]  /*0a70*/  LOP3.LUT R132, R2, 0x52, RZ, 0xfc, !PT ;  /* 0x0000005202847812 */ /* 0x000fe200078efcff */
[----:B------:R-:W-:Y:S01]  /*0a80*/  IMAD.HI.U32 R17, R9, R36, RZ ;  /* 0x0000002409117227 */ /* 0x000fe200078e00ff */
[----:B------:R-:W-:-:S02]  /*0a90*/  IABS R90, R128 ;  /* 0x00000080005a7213 */ /* 0x000fc40000000000 */
[----:B------:R-:W-:Y:S01]  /*0aa0*/  IABS R94, R132 ;  /* 0x00000084005e7213 */ /* 0x000fe20000000000 */
[----:B------:R-:W-:Y:S01]  /*0ab0*/  IMAD R30, R5, R21, R30 ;  /* 0x00000015051e7224 */ /* 0x000fe200078e021e */
        /* <DEDUP_REMOVED lines=16> */
[----:B------:R-:W-:Y:S02]  /*0bc0*/  LOP3.LUT R178, R15, 0x4, R0, 0xfe, !PT ;  /* 0x000000040fb27812 */ /* 0x000fe400078efe00 */
[C---:B------:R-:W-:Y:S01]  /*0bd0*/  LOP3.LUT R103, R2.reuse, 0x70, RZ, 0xfc, !PT ;  /* 0x0000007002677812 */ /* 0x040fe200078efcff */
[----:B------:R-:W-:Y:S01]  /*0be0*/  IMAD.MOV R17, RZ, RZ, -R17 ;  /* 0x000000ffff117224 */ /* 0x000fe200078e0a11 */
[----:B------:R-:W-:Y:S01]  /*0bf0*/  IABS R146, R107 ;  /* 0x0000006b00927213 */ /* 0x000fe20000000000 */
[----:B------:R-:W-:Y:S01]  /*0c00*/  IMAD.MOV R21, RZ, RZ, -R21 ;  /* 0x000000ffff157224 */ /* 0x000fe200078e0a15 */
[----:B------:R-:W-:Y:S01]  /*0c10*/  IABS R22, R178 ;  /* 0x000000b200167213 */ /* 0x000fe20000000000 */
[----:B------:R-:W-:Y:S01]  /*0c20*/  IMAD R46, R5, R17, R46 ;  /* 0x00000011052e7224 */ /* 0x000fe200078e022e */
[----:B------:R-:W-:Y:S01]  /*0c30*/  IABS R150, R103 ;  /* 0x0000006700967213 */ /* 0x000fe20000000000 */
[----:B------:R-:W-:Y:S01]  /*0c40*/  IMAD.HI.U32 R17, R9, R56, RZ ;  /* 0x0000003809117227 */ /* 0x000fe200078e00ff */
[C---:B------:R-:W-:Y:S01]  /*0c50*/  LOP3.LUT R91, R2.reuse, 0x7e, RZ, 0xfc, !PT ;  /* 0x0000007e025b7812 */ /* 0x040fe200078efcff */
[----:B------:R-:W-:Y:S01]  /*0c60*/  STL [R1+0x150], R178 ;  /* 0x000150b201007387 */ /* 0x000fe20000100800 */
[----:B------:R-:W-:Y:S01]  /*0c70*/  LOP3.LUT R177, R15, 0x6, R0, 0xfe, !PT ;  /* 0x000000060fb17812 */ /* 0x000fe200078efe00 */
[----:B------:R-:W-:Y:S01]  /*0c80*/  IMAD R50, R5, R21, R50 ;  /* 0x0000001505327224 */ /* 0x000fe200078e0232 */
[----:B------:R-:W-:Y:S01]  /*0c90*/  IABS R166, R91 ;  /* 0x0000005b00a67213 */ /* 0x000fe20000000000 */
[----:B------:R-:W-:Y:S01]  /*0ca0*/  IMAD.HI.U32 R21, R9, R60, RZ ;  /* 0x0000003c09157227 */ /* 0x000fe200078e00ff */
[--C-:B------:R-:W-:Y:S01]  /*0cb0*/  LOP3.LUT R174, R15, 0xc, R0.reuse, 0xfe, !PT ;  /* 0x0000000c0fae7812 */ /* 0x100fe200078efe00 */
[----:B------:R-:W-:Y:S01]  /*0cc0*/  STL [R1+0x14c], R177 ;  /* 0x00014cb101007387 */ /* 0x000fe20000100800 */
[----:B------:R-:W-:Y:S01]  /*0cd0*/  ISETP.GT.U32.AND P0, PT, R5, R10, PT ;  /* 0x0000000a0500720c */ /* 0x000fe20003f04070 */
[----:B------:R-:W-:Y:S01]  /*0ce0*/  IMAD.MOV R17, RZ, RZ, -R17 ;  /* 0x000000ffff117224 */ /* 0x000fe200078e0a11 */
[----:B------:R-:W-:Y:S01]  /*0cf0*/  IABS R28, R174 ;  /* 0x000000ae001c7213 */ /* 0x000fe20000000000 */
[----:B------:R-:W-:Y:S01]  /*0d00*/  IMAD.MOV R21, RZ, RZ, -R21 ;  /* 0x000000ffff157224 */ /* 0x000fe200078e0a15 */
[----:B------:R-:W-:Y:S01]  /*0d10*/  LOP3.LUT R169, R15, 0x16, R0, 0xfe, !PT ;  /* 0x000000160fa97812 */ /* 0x000fe200078efe00 */
[C---:B------:R-:W-:Y:S01]  /*0d20*/  IMAD R56, R5.reuse, R17, R56 ;  /* 0x0000001105387224 */ /* 0x040fe200078e0238 */
[----:B------:R-:W-:Y:S01]  /*0d30*/  ISETP.GT.U32.AND P4, PT, R5, R12, PT ;  /* 0x0000000c0500720c */ /* 0x000fe20003f84070 */
[----:B------:R-:W-:Y:S01]  /*0d40*/  IMAD.HI.U32 R17, R9, R68, RZ ;  /* 0x0000004409117227 */ /* 0x000fe200078e00ff */
[----:B------:R-:W-:Y:S01]  /*0d50*/  IABS R32, R169 ;  /* 0x000000a900207213 */ /* 0x000fe20000000000 */
[----:B------:R-:W-:Y:S01]  /*0d60*/  STL [R1+0x148], R176 ;  /* 0x000148b001007387 */ /* 0x000fe20000100800 */
[----:B------:R-:W-:Y:S01]  /*0d70*/  LOP3.LUT R171, R15, 0x12, R0, 0xfe, !PT ;  /* 0x000000120fab7812 */ /* 0x000fe200078efe00 */
[C---:B------:R-:W-:Y:S01]  /*0d80*/  IMAD R60, R5.reuse, R21, R60 ;  /* 0x00000015053c7224 */ /* 0x040fe200078e023c */
[----:B------:R-:W-:Y:S01]  /*0d90*/  ISETP.GT.U32.AND P3, PT, R5, R18, PT ;  /* 0x000000120500720c */ /* 0x000fe20003f64070 */
        /* <DEDUP_REMOVED lines=8> */
[----:B------:R-:W-:Y:S01]  /*0e20*/  IMAD R68, R5, R17, R68 ;  /* 0x0000001105447224 */ /* 0x000fe200078e0244 */
[--C-:B------:R-:W-:Y:S01]  /*0e30*/  LOP3.LUT R153, R15, 0x26, R0.reuse, 0xfe, !PT ;  /* 0x000000260f997812 */ /* 0x100fe200078efe00 */
[----:B------:R-:W-:Y:S01]  /*0e40*/  IMAD.HI.U32 R17, R9, R78, RZ ;  /* 0x0000004e09117227 */ /* 0x000fe200078e00ff */
[----:B------:R-:W-:Y:S01]  /*0e50*/  IABS R38, R112 ;  /* 0x0000007000267213 */ /* 0x000fe20000000000 */
[----:B------:R-:W-:Y:S01]  /*0e60*/  STL [R1+0x140], R174 ;  /* 0x000140ae01007387 */ /* 0x000fe20000100800 */
[----:B------:R-:W-:Y:S01]  /*0e70*/  LOP3.LUT R161, R15, 0x20, R0, 0xfe, !PT ;  /* 0x000000200fa17812 */ /* 0x000fe200078efe00 */
[----:B------:R-:W-:Y:S01]  /*0e80*/  IMAD R72, R5, R21, R72 ;  /* 0x0000001505487224 */ /* 0x000fe200078e0248 */
[----:B------:R-:W-:Y:S01]  /*0e90*/  IABS R48, R153 ;  /* 0x0000009900307213 */ /* 0x000fe20000000000 */
[----:B------:R-:W-:Y:S01]  /*0ea0*/  IMAD.HI.U32 R21, R9, R82, RZ ;  /* 0x0000005209157227 */ /* 0x000fe200078e00ff */
[----:B------:R-:W-:Y:S01]  /*0eb0*/  IABS R42, R161 ;  /* 0x000000a1002a7213 */ /* 0x000fe20000000000 */
[----:B------:R-:W-:Y:S01]  /*0ec0*/  STL [R1+0x13c], R173 ;  /* 0x00013cad01007387 */ /* 0x000fe20000100800 */
[C-C-:B------:R-:W-:Y:S01]  /*0ed0*/  LOP3.LUT R159, R15.reuse, 0x22, R0.reuse, 0xfe, !PT ;  /* 0x000000220f9f7812 */ /* 0x140fe200078efe00 */
[----:B------:R-:W-:Y:S01]  /*0ee0*/  IMAD.MOV R17, RZ, RZ, -R17 ;  /* 0x000000ffff117224 */ /* 0x000fe200078e0a11 */
[----:B------:R-:W-:Y:S01]  /*0ef0*/  LOP3.LUT R151, R15, 0x2a, R0, 0xfe, !PT ;  /* 0x0000002a0f977812 */ /* 0x000fe200078efe00 */
[----:B------:R-:W-:Y:S01]  /*0f00*/  IMAD.MOV R21, RZ, RZ, -R21 ;  /* 0x000000ffff157224 */ /* 0x000fe200078e0a15 */
[----:B------:R-:W-:Y:S01]  /*0f10*/  IABS R44, R159 ;  /* 0x0000009f002c7213 */ /* 0x000fe20000000000 */
[----:B------:R-:W-:Y:S01]  /*0f20*/  IMAD R78, R5, R17, R78 ;  /* 0x00000011054e7224 */ /* 0x000fe200078e024e */
[----:B------:R-:W-:Y:S01]  /*0f30*/  IABS R52, R151 ;  /* 0x0000009700347213 */ /* 0x000fe20000000000 */
[----:B------:R-:W-:Y:S01]  /*0f40*/  IMAD.HI.U32 R17, R9, R90, RZ ;  /* 0x0000005a09117227 */ /* 0x000fe200078e00ff */
[C-C-:B------:R-:W-:Y:S01]  /*0f50*/  LOP3.LUT R149, R15.reuse, 0x2c, R0.reuse, 0xfe, !PT ;  /* 0x0000002c0f957812 */ /* 0x140fe200078efe00 */
[----:B------:R-:W-:Y:S01]  /*0f60*/  STL [R1+0x138], R172 ;  /* 0x000138ac01007387 */ /* 0x000fe20000100800 */
[----:B------:R-:W-:Y:S01]  /*0f70*/  LOP3.LUT R120, R15, 0x38, R0, 0xfe, !PT ;  /* 0x000000380f787812 */ /* 0x000fe200078efe00 */
[----:B------:R-:W-:Y:S01]  /*0f80*/  IMAD R82, R5, R21, R82 ;  /* 0x0000001505527224 */ /* 0x000fe200078e0252 */
[----:B------:R-:W-:Y:S01]  /*0f90*/  IABS R54, R149 ;  /* 0x0000009500367213 */ /* 0x000fe20000000000 */
[----:B------:R-:W-:Y:S01]  /*0fa0*/  IMAD.HI.U32 R21, R9, R94, RZ ;  /* 0x0000005e09157227 */ /* 0x000fe200078e00ff */
[C-C-:B------:R-:W-:Y:S01]  /*0fb0*/  LOP3.LUT R145, R15.reuse, 0x30, R0.reuse, 0xfe, !PT ;  /* 0x000000300f917812 */ /* 0x140fe200078efe00 */
[----:B------:R-:W-:Y:S01]  /*0fc0*/  STL [R1+0x134], R171 ;  /* 0x000134ab01007387 */ /* 0x000fe20000100800 */
[----:B------:R-:W-:Y:S01]  /*0fd0*/  IABS R66, R120 ;  /* 0x0000007800427213 */ /* 0x000fe20000000000 */
[----:B------:R-:W-:Y:S01]  /*0fe0*/  IMAD.MOV R17, RZ, RZ, -R17 ;  /* 0x000000ffff117224 */ /* 0x000fe200078e0a11 */
[----:B------:R-:W-:Y:S01]  /*0ff0*/  IABS R58, R145 ;  /* 0x00000091003a7213 */ /* 0x000fe20000000000 */
[----:B------:R-:W-:Y:S01]  /*1000*/  IMAD.MOV R21, RZ, RZ, -R21 ;  /* 0x000000ffff157224 */ /* 0x000fe200078e0a15 */
[----:B------:R-:W-:Y:S01]  /*1010*/  LOP3.LUT R116, R15, 0x34, R0, 0xfe, !PT ;  /* 0x000000340f747812 */ /* 0x000fe200078efe00 */
[----:B------:R-:W-:Y:S01]  /*1020*/  IMAD R90, R5, R17, R90 ;  /* 0x00000011055a7224 */ /* 0x000fe200078e025a */
[--C-:B------:R-:W-:Y:S01]  /*1030*/  LOP3.LUT R118, R15, 0x36, R0.reuse, 0xfe, !PT ;  /* 0x000000360f767812 */ /* 0x100fe200078efe00 */
[----:B------:R-:W-:Y:S01]  /*1040*/  IMAD.HI.U32 R17, R9, R100, RZ ;  /* 0x0000006409117227 */ /* 0x000fe200078e00ff */
[----:B------:R-:W-:Y:S01]  /*1050*/  LOP3.LUT R141, R15, 0x3c, R0, 0xfe, !PT ;  /* 0x0000003c0f8d7812 */ /* 0x000fe200078efe00 */
[----:B------:R-:W-:Y:S01]  /*1060*/  STL [R1+0x130], R170 ;  /* 0x000130aa01007387 */ /* 0x000fe20000100800 */
[C---:B------:R-:W-:Y:S01]  /*1070*/  LOP3.LUT R137, R2.reuse, 0x42, RZ, 0xfc, !PT ;  /* 0x0000004202897812 */ /* 0x040fe200078efcff */
[----:B------:R-:W-:Y:S01]  /*1080*/  IMAD R94, R5, R21, R94 ;  /* 0x00000015055e7224 */ /* 0x000fe200078e025e */
[----:B------:R-:W-:Y:S01]  /*1090*/  IABS R70, R141 ;  /* 0x0000008d00467213 */ /* 0x000fe20000000000 */
[----:B------:R-:W-:Y:S01]  /*10a0*/  IMAD.HI.U32 R21, R9, R104, RZ ;  /* 0x0000006809157227 */ /* 0x000fe200078e00ff */
[----:B------:R-:W-:Y:S01]  /*10b0*/  IABS R76, R137 ;  /* 0x00000089004c7213 */ /* 0x000fe20000000000 */
[----:B------:R-:W-:Y:S01]  /*10c0*/  STL [R1+0x12c], R169 ;  /* 0x00012ca901007387 */ /* 0x000fe20000100800 */
[C---:B------:R-:W-:Y:S01]  /*10d0*/  LOP3.LUT R136, R2.reuse, 0x46, RZ, 0xfc, !PT ;  /* 0x0000004602887812 */ /* 0x040fe200078efcff */
[----:B------:R-:W-:Y:S01]  /*10e0*/  IMAD.MOV R17, RZ, RZ, -R17 ;  /* 0x000000ffff117224 */ /* 0x000fe200078e0a11 */
[----:B------:R-:W-:Y:S01]  /*10f0*/  IABS R62, R116 ;  /* 0x00000074003e7213 */ /* 0x000fe20000000000 */
[----:B------:R-:W-:Y:S01]  /*1100*/  IMAD.MOV R21, RZ, RZ, -R21 ;  /* 0x000000ffff157224 */ /* 0x000fe200078e0a15 */
[----:B------:R-:W-:Y:S01]  /*1110*/  IABS R80, R136 ;  /* 0x0000008800507213 */ /* 0x000fe20000000000 */
[----:B------:R-:W-:Y:S01]  /*1120*/  IMAD R100, R5, R17, R100 ;  /* 0x0000001105647224 */ /* 0x000fe200078e0264 */
[C---:B------:R-:W-:Y:S01]  /*1130*/  LOP3.LUT R139, R2.reuse, 0x40, RZ, 0xfc, !PT ;  /* 0x00000040028b7812 */ /* 0x040fe200078efcff */
[----:B------:R-:W-:Y:S01]  /*1140*/  IMAD.HI.U32 R17, R9, R110, RZ ;  /* 0x0000006e09117227 */ /* 0x000fe200078e00ff */
[C---:B------:R-:W-:Y:S01]  /*1150*/  LOP3.LUT R134, R2.reuse, 0x4a, RZ, 0xfc, !PT ;  /* 0x0000004a02867812 */ /* 0x040fe200078efcff */
[----:B------:R-:W-:Y:S01]  /*1160*/  STL [R1+0x128], R168 ;  /* 0x000128a801007387 */ /* 0x000fe20000100800 */
[----:B------:R-:W-:Y:S01]  /*1170*/  IABS R74, R139 ;  /* 0x0000008b004a7213 */ /* 0x000fe20000000000 */
[----:B------:R-:W-:Y:S01]  /*1180*/  IMAD R104, R5, R21, R104 ;  /* 0x0000001505687224 */ /* 0x000fe200078e0268 */
[----:B------:R-:W-:Y:S01]  /*1190*/  IABS R84, R134 ;  /* 0x0000008600547213 */ /* 0x000fe20000000000 */
[----:B------:R-:W-:Y:S01]  /*11a0*/  IMAD.HI.U32 R21, R9, R140, RZ ;  /* 0x0000008c09157227 */ /* 0x000fe200078e00ff */
[C---:B------:R-:W-:Y:S01]  /*11b0*/  LOP3.LUT R131, R2.reuse, 0x54, RZ, 0xfc, !PT ;  /* 0x0000005402837812 */ /* 0x040fe200078efcff */
        /* <DEDUP_REMOVED lines=14> */
[C---:B------:R-:W-:Y:S01]  /*12a0*/  IMAD.HI.U32 R16, R9.reuse, R22, RZ ;  /* 0x0000001609107227 */ /* 0x040fe200078e00ff */
[C---:B------:R-:W-:Y:S01]  /*12b0*/  LOP3.LUT R125, R2.reuse, 0x5a, RZ, 0xfc, !PT ;  /* 0x0000005a027d7812 */ /* 0x040fe200078efcff */
[----:B------:R-:W-:Y:S01]  /*12c0*/  STL [R1+0x11c], R163 ;  /* 0x00011ca301007387 */ /* 0x000fe20000100800 */
[C---:B------:R-:W-:Y:S01]  /*12d0*/  LOP3.LUT R115, R2.reuse, 0x64, RZ, 0xfc, !PT ;  /* 0x0000006402737812 */ /* 0x040fe200078efcff */
[----:B------:R-:W-:Y:S01]  /*12e0*/  IMAD.HI.U32 R21, R9, R150, RZ ;  /* 0x0000009609157227 */ /* 0x000fe200078e00ff */
[----:B------:R-:W-:Y:S01]  /*12f0*/  IABS R102, R125 ;  /* 0x0000007d00667213 */ /* 0x000fe20000000000 */
[----:B------:R-:W-:Y:S01]  /*1300*/  STL [R1+0x118], R161 ;  /* 0x000118a101007387 */ /* 0x000fe20000100800 */
[----:B------:R-:W-:Y:S01]  /*1310*/  IABS R138, R115 ;  /* 0x00000073008a7213 */ /* 0x000fe20000000000 */
[----:B------:R-:W-:Y:S01]  /*1320*/  IMAD.MOV R17, RZ, RZ, -R17 ;  /* 0x000000ffff117224 */ /* 0x000fe200078e0a11 */
[----:B------:R-:W-:Y:S01]  /*1330*/  IABS R64, R118 ;  /* 0x0000007600407213 */ /* 0x000fe20000000000 */
[----:B------:R-:W-:Y:S01]  /*1340*/  IMAD.MOV R16, RZ, RZ, -R16 ;  /* 0x000000ffff107224 */ /* 0x000fe200078e0a10 */
[C---:B------:R-:W-:Y:S01]  /*1350*/  LOP3.LUT R121, R2.reuse, 0x5e, RZ, 0xfc, !PT ;  /* 0x0000005e02797812 */ /* 0x040fe200078efcff */
[----:B------:R-:W-:Y:S01]  /*1360*/  IMAD.MOV R21, RZ, RZ, -R21 ;  /* 0x000000ffff157224 */ /* 0x000fe200078e0a15 */
[C---:B------:R-:W-:Y:S01]  /*1370*/  LOP3.LUT R119, R2.reuse, 0x60, RZ, 0xfc, !PT ;  /* 0x0000006002777812 */ /* 0x040fe200078efcff */
[----:B------:R-:W-:Y:S01]  /*1380*/  IMAD R146, R5, R17, R146 ;  /* 0x0000001105927224 */ /* 0x000fe200078e0292 */
[----:B------:R-:W-:Y:S01]  /*1390*/  IABS R106, R121 ;  /* 0x00000079006a7213 */ /* 0x000fe20000000000 */
[----:B------:R-:W-:Y:S01]  /*13a0*/  IMAD.HI.U32 R17, R9, R166, RZ ;  /* 0x000000a609117227 */ /* 0x000fe200078e00ff */
[C---:B------:R-:W-:Y:S01]  /*13b0*/  LOP3.LUT R111, R2.reuse, 0x68, RZ, 0xfc, !PT ;  /* 0x00000068026f7812 */ /* 0x040fe200078efcff */
[----:B------:R-:W-:Y:S01]  /*13c0*/  STL [R1+0x114], R159 ;  /* 0x0001149f01007387 */ /* 0x000fe20000100800 */
[----:B------:R-:W-:Y:S01]  /*13d0*/  IABS R108, R119 ;  /* 0x00000077006c7213 */ /* 0x000fe20000000000 */
[C---:B------:R-:W-:Y:S01]  /*13e0*/  IMAD R14, R5.reuse, R16, R22 ;  /* 0x00000010050e7224 */ /* 0x040fe200078e0216 */
[----:B------:R-:W-:Y:S01]  /*13f0*/  IABS R22, R177 ;  /* 0x000000b100167213 */ /* 0x000fe20000000000 */
[----:B------:R-:W-:Y:S01]  /*1400*/  IMAD R150, R5, R21, R150 ;  /* 0x0000001505967224 */ /* 0x000fe200078e0296 */
[----:B------:R-:W-:Y:S01]  /*1410*/  IABS R142, R111 ;  /* 0x0000006f008e7213 */ /* 0x000fe20000000000 */
[----:B------:R-:W-:Y:S01]  /*1420*/  IMAD.MOV R21, RZ, RZ, -R17 ;  /* 0x000000ffff157224 */ /* 0x000fe200078e0a11 */
        /* <DEDUP_REMOVED lines=8> */
[----:B------:R-:W-:Y:S01]  /*14b0*/  STL [R1+0x10c], R153 ;  /* 0x00010c9901007387 */ /* 0x000fe20000100800 */
[----:B------:R-:W-:-:S02]  /*14c0*/  LOP3.LUT R105, R2, 0x6e, RZ, 0xfc, !PT ;  /* 0x0000006e02697812 */ /* 0x000fc400078efcff */
[----:B------:R-:W-:Y:S01]  /*14d0*/  IMAD.MOV R16, RZ, RZ, -R16 ;  /* 0x000000ffff107224 */ /* 0x000fe200078e0a10 */
[C---:B------:R-:W-:Y:S01]  /*14e0*/  ISETP.GT.U32.AND P1, PT, R5.reuse, R166, PT ;  /* 0x000000a60500720c */ /* 0x040fe20003f24070 */
[----:B------:R-:W-:Y:S01]  /*14f0*/  IMAD.MOV R19, RZ, RZ, -R19 ;  /* 0x000000ffff137224 */ /* 0x000fe200078e0a13 */
[----:B------:R-:W-:Y:S01]  /*1500*/  STL [R1+0x108], R114 ;  /* 0x0001087201007387 */ /* 0x000fe20000100800 */
[C---:B------:R-:W-:Y:S01]  /*1510*/  IMAD R16, R5.reuse, R16, R22 ;  /* 0x0000001005107224 */ /* 0x040fe200078e0216 */
[C---:B------:R-:W-:Y:S01]  /*1520*/  LOP3.LUT R99, R2.reuse, 0x74, RZ, 0xfc, !PT ;  /* 0x0000007402637812 */ /* 0x040fe200078efcff */
[----:B------:R-:W-:Y:S01]  /*1530*/  IMAD R22, R5, R19, R28 ;  /* 0x0000001305167224 */ /* 0x000fe200078e021c */
[----:B------:R-:W-:Y:S01]  /*1540*/  IABS R28, R171 ;  /* 0x000000ab001c7213 */ /* 0x000fe20000000000 */
[----:B------:R-:W-:Y:S01]  /*1550*/  IMAD.HI.U32 R23, R9, R32, RZ ;  /* 0x0000002009177227 */ /* 0x000fe200078e00ff */
[C---:B------:R-:W-:Y:S01]  /*1560*/  ISETP.GT.U32.AND P5, PT, R5.reuse, R16, PT ;  /* 0x000000100500720c */ /* 0x040fe20003fa4070 */
[----:B------:R-:W-:Y:S01]  /*1570*/  STL [R1+0x104], R151 ;  /* 0x0001049701007387 */ /* 0x000fe20000100800 */
[----:B------:R-:W-:Y:S01]  /*1580*/  LOP3.LUT R97, R2, 0x76, RZ, 0xfc, !PT ;  /* 0x0000007602617812 */ /* 0x000fe200078efcff */
[----:B------:R-:W-:Y:S01]  /*1590*/  @!P0 IMAD.IADD R10, R10, 0x1, -R5 ;  /* 0x000000010a0a8824 */ /* 0x000fe200078e0a05 */
[----:B------:R-:W-:Y:S01]  /*15a0*/  ISETP.GT.U32.AND P0, PT, R5, R14, PT ;  /* 0x0000000e0500720c */ /* 0x000fe20003f04070 */
[----:B------:R-:W-:Y:S01]  /*15b0*/  IMAD.MOV R23, RZ, RZ, -R23 ;  /* 0x000000ffff177224 */ /* 0x000fe200078e0a17 */
[----:B------:R-:W-:Y:S01]  /*15c0*/  STL [R1+0x100], R149 ;  /* 0x0001009501007387 */ /* 0x000fe20000100800 */
[----:B------:R-:W-:Y:S01]  /*15d0*/  IMAD.HI.U32 R19, R9, R28, RZ ;  /* 0x0000001c09137227 */ /* 0x000fe200078e00ff */
[----:B------:R-:W-:-:S02]  /*15e0*/  ISETP.GT.U32.AND P6, PT, R5, R10, PT ;  /* 0x0000000a0500720c */ /* 0x000fc40003fc4070 */
[----:B------:R-:W-:Y:S01]  /*15f0*/  STL [R1+0xfc], R147 ;  /* 0x0000fc9301007387 */ /* 0x000fe20000100800 */
[C---:B------:R-:W-:Y:S01]  /*1600*/  IMAD R32, R5.reuse, R23, R32 ;  /* 0x0000001705207224 */ /* 0x040fe200078e0220 */
[----:B------:R-:W-:Y:S01]  /*1610*/  LOP3.LUT R95, R2, 0x78, RZ, 0xfc, !PT ;  /* 0x00000078025f7812 */ /* 0x000fe200078efcff */
[--C-:B------:R-:W-:Y:S01]  /*1620*/  @!P1 IMAD.IADD R166, R166, 0x1, -R5.reuse ;  /* 0x00000001a6a69824 */ /* 0x100fe200078e0a05 */
[C---:B------:R-:W-:Y:S01]  /*1630*/  ISETP.GT.U32.AND P1, PT, R5.reuse, R22, PT ;  /* 0x000000160500720c */ /* 0x040fe20003f24070 */
[----:B------:R-:W-:Y:S01]  /*1640*/  @!P4 IMAD.IADD R12, R12, 0x1, -R5 ;  /* 0x000000010c0cc824 */ /* 0x000fe200078e0a05 */
[----:B------:R-:W-:Y:S01]  /*1650*/  ISETP.GT.U32.AND P4, PT, R5, R26, PT ;  /* 0x0000001a0500720c */ /* 0x000fe20003f84070 */
[----:B------:R-:W-:Y:S01]  /*1660*/  IMAD.HI.U32 R25, R9, R34, RZ ;  /* 0x0000002209197227 */ /* 0x000fe200078e00ff */
[----:B------:R-:W-:Y:S01]  /*1670*/  STL [R1+0xf8], R145 ;  /* 0x0000f89101007387 */ /* 0x000fe20000100800 */
[----:B------:R-:W-:Y:S02]  /*1680*/  LOP3.LUT R93, R2, 0x7a, RZ, 0xfc, !PT ;  /* 0x0000007a025d7812 */ /* 0x000fe400078efcff */
[----:B------:R-:W-:Y:S01]  /*1690*/  IMAD.MOV R19, RZ, RZ, -R19 ;  /* 0x000000ffff137224 */ /* 0x000fe200078e0a13 */
[----:B------:R-:W-:Y:S01]  /*16a0*/  STL [R1+0xf4], R143 ;  /* 0x0000f48f01007387 */ /* 0x000fe20000100800 */
[----:B------:R-:W-:Y:S01]  /*16b0*/  @!P3 IMAD.IADD R18, R18, 0x1, -R5 ;  /* 0x000000011212b824 */ /* 0x000fe200078e0a05 */
[C---:B------:R-:W-:Y:S01]  /*16c0*/  ISETP.GT.U32.AND P3, PT, R5.reuse, R32, PT ;  /* 0x000000200500720c */ /* 0x040fe20003f64070 */
[----:B------:R-:W-:Y:S01]  /*16d0*/  IMAD.MOV R25, RZ, RZ, -R25 ;  /* 0x000000ffff197224 */ /* 0x000fe200078e0a19 */
[----:B------:R-:W-:Y:S01]  /*16e0*/  STL [R1+0xf0], R116 ;  /* 0x0000f07401007387 */ /* 0x000fe20000100800 */
[C---:B------:R-:W-:Y:S01]  /*16f0*/  IMAD R28, R5.reuse, R19, R28 ;  /* 0x00000013051c7224 */ /* 0x040fe200078e021c */
[----:B------:R-:W-:Y:S01]  /*1700*/  LOP3.LUT R89, R2, 0x7c, RZ, 0xfc, !PT ;  /* 0x0000007c02597812 */ /* 0x000fe200078efcff */
[C---:B------:R-:W-:Y:S01]  /*1710*/  IMAD R34, R5.reuse, R25, R34 ;  /* 0x0000001905227224 */ /* 0x040fe200078e0222 */
[----:B------:R-:W-:Y:S01]  /*1720*/  STL [R1+0xec], R118 ;  /* 0x0000ec7601007387 */ /* 0x000fe20000100800 */
[--C-:B------:R-:W-:Y:S01]  /*1730*/  @!P6 IMAD.IADD R10, R10, 0x1, -R5.reuse ;  /* 0x000000010a0ae824 */ /* 0x100fe200078e0a05 */
[C---:B------:R-:W-:Y:S01]  /*1740*/  ISETP.GT.U32.AND P6, PT, R5.reuse, R24, PT ;  /* 0x000000180500720c */ /* 0x040fe20003fc4070 */
        /* <DEDUP_REMOVED lines=16> */
[----:B------:R-:W-:Y:S01]  /*1850*/  @!P5 IMAD.IADD R30, R30, 0x1, -R5 ;  /* 0x000000011e1ed824 */ /* 0x000fe200078e0a05 */
[----:B------:R-:W-:Y:S01]  /*1860*/  ISETP.GT.U32.AND P5, PT, R5, R18, PT ;  /* 0x000000120500720c */ /* 0x000fe20003fa4070 */
[----:B------:R-:W-:Y:S01]  /*1870*/  IMAD.HI.U32 R19, R9, R38, RZ ;  /* 0x0000002609137227 */ /* 0x000fe200078e00ff */
[----:B------:R-:W-:Y:S01]  /*1880*/  STL [R1+0xe8], R120 ;  /* 0x0000e87801007387 */ /* 0x000fe20000100800 */
[----:B------:R-:W-:-:S02]  /*1890*/  IABS R148, R105 ;  /* 0x0000006900947213 */ /* 0x000fc40000000000 */
[--C-:B------:R-:W-:Y:S01]  /*18a0*/  @!P2 IMAD.IADD R34, R34, 0x1, -R5.reuse ;  /* 0x000000012222a824 */ /* 0x100fe200078e0a05 */
[C---:B------:R-:W-:Y:S01]  /*18b0*/  ISETP.GT.U32.AND P2, PT, R5.reuse, R22, PT ;  /* 0x000000160500720c */ /* 0x040fe20003f44070 */
[--C-:B------:R-:W-:Y:S01]  /*18c0*/  @!P1 IMAD.IADD R36, R36, 0x1, -R5.reuse ;  /* 0x0000000124249824 */ /* 0x100fe200078e0a05 */
[C---:B------:R-:W-:Y:S01]  /*18d0*/  ISETP.GT.U32.AND P1, PT, R5.reuse, R24, PT ;  /* 0x000000180500720c */ /* 0x040fe20003f24070 */
[----:B------:R-:W-:Y:S01]  /*18e0*/  @!P4 IMAD.IADD R14, R14, 0x1, -R5 ;  /* 0x000000010e0ec824 */ /* 0x000fe200078e0a05 */
[C---:B------:R-:W-:Y:S01]  /*18f0*/  ISETP.GT.U32.AND P4, PT, R5.reuse, R26, PT ;  /* 0x0000001a0500720c */ /* 0x040fe20003f84070 */
[----:B------:R-:W-:Y:S01]  /*1900*/  IMAD.MOV R19, RZ, RZ, -R19 ;  /* 0x000000ffff137224 */ /* 0x000fe200078e0a13 */
[----:B------:R-:W-:Y:S01]  /*1910*/  STL [R1+0xe4], R122 ;  /* 0x0000e47a01007387 */ /* 0x000fe20000100800 */
[----:B------:R-:W-:Y:S01]  /*1920*/  @!P3 IMAD.IADD R20, R20, 0x1, -R5 ;  /* 0x000000011414b824 */ /* 0x000fe200078e0a05 */
[C---:B------:R-:W-:Y:S01]  /*1930*/  ISETP.GT.U32.AND P3, PT, R5.reuse, R34, PT ;  /* 0x000000220500720c */ /* 0x040fe20003f64070 */
[----:B------:R-:W-:Y:S01]  /*1940*/  IMAD R38, R5, R19, R38 ;  /* 0x0000001305267224 */ /* 0x000fe200078e0226 */
[----:B------:R-:W-:Y:S01]  /*1950*/  STL [R1+0xe0], R141 ;  /* 0x0000e08d01007387 */ /* 0x000fe20000100800 */
[----:B------:R-:W-:Y:S01]  /*1960*/  IMAD.HI.U32 R19, R9, R48, RZ ;  /* 0x0000003009137227 */ /* 0x000fe200078e00ff */
[----:B------:R-:W-:-:S02]  /*1970*/  IABS R154, R99 ;  /* 0x00000063009a7213 */ /* 0x000fc40000000000 */
[----:B------:R-:W-:Y:S01]  /*1980*/  STL [R1+0xdc], R124 ;  /* 0x0000dc7c01007387 */ /* 0x000fe20000100800 */
[----:B------:R-:W-:Y:S01]  /*1990*/  IMAD.HI.U32 R23, R9, R42, RZ ;  /* 0x0000002a09177227 */ /* 0x000fe200078e00ff */
[----:B------:R-:W-:Y:S02]  /*19a0*/  IABS R162, R93 ;  /* 0x0000005d00a27213 */ /* 0x000fe40000000000 */
[----:B------:R-:W-:Y:S01]  /*19b0*/  STL [R1+0xd8], R139 ;  /* 0x0000d88b01007387 */ /* 0x000fe20000100800 */
[----:B------:R-:W-:Y:S01]  /*19c0*/  IMAD.MOV R19, RZ, RZ, -R19 ;  /* 0x000000ffff137224 */ /* 0x000fe200078e0a13 */
[----:B------:R-:W-:Y:S01]  /*19d0*/  IABS R160, R95 ;  /* 0x0000005f00a07213 */ /* 0x000fe20000000000 */
[--C-:B------:R-:W-:Y:S01]  /*19e0*/  @!P0 IMAD.IADD R16, R16, 0x1, -R5.reuse ;  /* 0x0000000110108824 */ /* 0x100fe200078e0a05 */
[C---:B------:R-:W-:Y:S01]  /*19f0*/  ISETP.GT.U32.AND P0, PT, R5.reuse, R28, PT ;  /* 0x0000001c0500720c */ /* 0x040fe20003f04070 */
[----:B------:R-:W-:Y:S01]  /*1a00*/  @!P5 IMAD.IADD R18, R18, 0x1, -R5 ;  /* 0x000000011212d824 */ /* 0x000fe200078e0a05 */
[----:B------:R-:W-:Y:S01]  /*1a10*/  ISETP.GT.U32.AND P5, PT, R5, R30, PT ;  /* 0x0000001e0500720c */ /* 0x000fe20003fa4070 */
[----:B------:R-:W-:Y:S01]  /*1a20*/  IMAD.MOV R23, RZ, RZ, -R23 ;  /* 0x000000ffff177224 */ /* 0x000fe200078e0a17 */
[----:B------:R-:W-:Y:S01]  /*1a30*/  STL [R1+0x2c4], R137 ;  /* 0x0002c48901007387 */ /* 0x000fe20000100800 */
[----:B------:R-:W-:Y:S01]  /*1a40*/  IMAD.HI.U32 R25, R9, R44, RZ ;  /* 0x0000002c09197227 */ /* 0x000fe200078e00ff */
[----:B------:R-:W-:-:S02]  /*1a50*/  IABS R158, R97 ;  /* 0x00000061009e7213 */ /* 0x000fc40000000000 */
[----:B------:R-:W-:Y:S01]  /*1a60*/  STL [R1+0x348], R126 ;  /* 0x0003487e01007387 */ /* 0x000fe20000100800 */
[C---:B------:R-:W-:Y:S01]  /*1a70*/  IMAD R48, R5.reuse, R19, R48 ;  /* 0x0000001305307224 */ /* 0x040fe200078e0230 */
[----:B------:R-:W-:Y:S01]  /*1a80*/  IABS R164, R89 ;  /* 0x0000005900a47213 */ /* 0x000fe20000000000 */
[--C-:B------:R-:W-:Y:S01]  /*1a90*/  @!P2 IMAD.IADD R22, R22, 0x1, -R5.reuse ;  /* 0x000000011616a824 */ /* 0x100fe200078e0a05 */
[C---:B------:R-:W-:Y:S01]  /*1aa0*/  ISETP.GT.U32.AND P2, PT, R5.reuse, R36, PT ;  /* 0x000000240500720c */ /* 0x040fe20003f44070 */
[--C-:B------:R-:W-:Y:S01]  /*1ab0*/  @!P1 IMAD.IADD R24, R24, 0x1, -R5.reuse ;  /* 0x0000000118189824 */ /* 0x100fe200078e0a05 */
[C---:B------:R-:W-:Y:S01]  /*1ac0*/  ISETP.GT.U32.AND P1, PT, R5.reuse, R38, PT ;  /* 0x000000260500720c */ /* 0x040fe20003f24070 */
[----:B------:R-:W-:Y:S01]  /*1ad0*/  @!P4 IMAD.IADD R26, R26, 0x1, -R5 ;  /* 0x000000011a1ac824 */ /* 0x000fe200078e0a05 */
[C---:B------:R-:W-:Y:S01]  /*1ae0*/  ISETP.GT.U32.AND P4, PT, R5.reuse, R40, PT ;  /* 0x000000280500720c */ /* 0x040fe20003f84070 */
[----:B------:R-:W-:Y:S01]  /*1af0*/  IMAD R42, R5, R23, R42 ;  /* 0x00000017052a7224 */ /* 0x000fe200078e022a */
[----:B------:R-:W-:Y:S01]  /*1b00*/  STL [R1+0x344], R136 ;  /* 0x0003448801007387 */ /* 0x000fe20000100800 */
[----:B------:R-:W-:-:S02]  /*1b10*/  IMAD.MOV R25, RZ, RZ, -R25 ;  /* 0x000000ffff197224 */ /* 0x000fc400078e0a19 */
[----:B------:R-:W-:Y:S01]  /*1b20*/  IMAD.HI.U32 R23, R9, R52, RZ ;  /* 0x0000003409177227 */ /* 0x000fe200078e00ff */
[----:B------:R-:W-:Y:S03]  /*1b30*/  STL [R1+0x340], R135 ;  /* 0x0003408701007387 */ /* 0x000fe60000100800 */
[----:B------:R-:W-:Y:S01]  /*1b40*/  @!P3 IMAD.IADD R34, R34, 0x1, -R5 ;  /* 0x000000012222b824 */ /* 0x000fe200078e0a05 */
[C---:B------:R-:W-:Y:S01]  /*1b50*/  ISETP.GT.U32.AND P3, PT, R5.reuse, R48, PT ;  /* 0x000000300500720c */ /* 0x040fe20003f64070 */
[C---:B------:R-:W-:Y:S01]  /*1b60*/  IMAD R44, R5.reuse, R25, R44 ;  /* 0x00000019052c7224 */ /* 0x040fe200078e022c */
[----:B------:R-:W-:Y:S01]  /*1b70*/  STL [R1+0x33c], R134 ;  /* 0x00033c8601007387 */ /* 0x000fe20000100800 */
[----:B------:R-:W-:Y:S02]  /*1b80*/  IMAD.MOV R23, RZ, RZ, -R23 ;  /* 0x000000ffff177224 */ /* 0x000fe400078e0a17 */
[--C-:B------:R-:W-:Y:S01]  /*1b90*/  @!P6 IMAD.IADD R12, R12, 0x1, -R5.reuse ;  /* 0x000000010c0ce824 */ /* 0x100fe200078e0a05 */
[C---:B------:R-:W-:Y:S01]  /*1ba0*/  ISETP.GT.U32.AND P6, PT, R5.reuse, R32, PT ;  /* 0x000000200500720c */ /* 0x040fe20003fc4070 */
[C---:B------:R-:W-:Y:S01]  /*1bb0*/  IMAD R52, R5.reuse, R23, R52 ;  /* 0x0000001705347224 */ /* 0x040fe200078e0234 */
[----:B------:R-:W-:Y:S01]  /*1bc0*/  STL [R1+0x338], R133 ;  /* 0x0003388501007387 */ /* 0x000fe20000100800 */
[--C-:B------:R-:W-:Y:S01]  /*1bd0*/  @!P0 IMAD.IADD R28, R28, 0x1, -R5.reuse ;  /* 0x000000011c1c8824 */ /* 0x100fe200078e0a05 */
[C---:B------:R-:W-:Y:S01]  /*1be0*/  ISETP.GT.U32.AND P0, PT, R5.reuse, R42, PT ;  /* 0x0000002a0500720c */ /* 0x040fe20003f04070 */
[--C-:B------:R-:W-:Y:S01]  /*1bf0*/  @!P5 IMAD.IADD R30, R30, 0x1, -R5.reuse ;  /* 0x000000011e1ed824 */ /* 0x100fe200078e0a05 */
[----:B------:R-:W-:Y:S01]  /*1c00*/  ISETP.GT.U32.AND P5, PT, R5, R44, PT ;  /* 0x0000002c0500720c */ /* 0x000fe20003fa4070 */
[----:B------:R-:W-:Y:S01]  /*1c10*/  IMAD.HI.U32 R25, R9, R54, RZ ;  /* 0x0000003609197227 */ /* 0x000fe200078e00ff */
[----:B------:R-:W-:Y:S03]  /*1c20*/  STL [R1+0x334], R128 ;  /* 0x0003348001007387 */ /* 0x000fe60000100800 */
[--C-:B------:R-:W-:Y:S01]  /*1c30*/  @!P2 IMAD.IADD R36, R36, 0x1, -R5.reuse ;  /* 0x000000012424a824 */ /* 0x100fe200078e0a05 */
[C---:B------:R-:W-:Y:S01]  /*1c40*/  ISETP.GT.U32.AND P2, PT, R5.reuse, R50, PT ;  /* 0x000000320500720c */ /* 0x040fe20003f44070 */
[--C-:B------:R-:W-:Y:S01]  /*1c50*/  @!P1 IMAD.IADD R38, R38, 0x1, -R5.reuse ;  /* 0x0000000126269824 */ /* 0x100fe200078e0a05 */
[----:B------:R-:W-:Y:S01]  /*1c60*/  ISETP.GT.U32.AND P1, PT, R5, R52, PT ;  /* 0x000000340500720c */ /* 0x000fe20003f24070 */
[----:B------:R-:W-:Y:S01]  /*1c70*/  @!P4 IMAD.IADD R40, R40, 0x1, -R5 ;  /* 0x000000012828c824 */ /* 0x000fe200078e0a05 */
[----:B------:R-:W-:Y:S01]  /*1c80*/  STL [R1+0x330], R130 ;  /* 0x0003308201007387 */ /* 0x000fe20000100800 */
[----:B------:R-:W-:-:S02]  /*1c90*/  IMAD.MOV R25, RZ, RZ, -R25 ;  /* 0x000000ffff197224 */ /* 0x000fc400078e0a19 */
[--C-:B------:R-:W-:Y:S01]  /*1ca0*/  @!P3 IMAD.IADD R48, R48, 0x1, -R5.reuse ;  /* 0x000000013030b824 */ /* 0x100fe200078e0a05 */
[C---:B------:R-:W-:Y:S01]  /*1cb0*/  ISETP.GT.U32.AND P3, PT, R5.reuse, R40, PT ;  /* 0x000000280500720c */ /* 0x040fe20003f64070 */
        /* <DEDUP_REMOVED lines=11> */
[----:B------:R-:W-:Y:S01]  /*1d70*/  ISETP.GT.U32.AND P1, PT, R5, R44, PT ;  /* 0x0000002c0500720c */ /* 0x000fe20003f24070 */
[----:B------:R-:W-:Y:S01]  /*1d80*/  @!P3 IMAD.IADD R40, R40, 0x1, -R5 ;  /* 0x000000012828b824 */ /* 0x000fe200078e0a05 */
[----:B------:R-:W-:Y:S01]  /*1d90*/  STL [R1+0x328], R131 ;  /* 0x0003288301007387 */ /* 0x000fe20000100800 */
[----:B------:R-:W-:Y:S01]  /*1da0*/  IMAD.HI.U32 R15, R9, R66, RZ ;  /* 0x00000042090f7227 */ /* 0x000fe200078e00ff */
[----:B------:R-:W-:-:S02]  /*1db0*/  ISETP.GT.U32.AND P3, PT, R5, R52, PT ;  /* 0x000000340500720c */ /* 0x000fc40003f64070 */
[----:B------:R-:W-:Y:S01]  /*1dc0*/  STL [R1+0x324], R129 ;  /* 0x0003248101007387 */ /* 0x000fe20000100800 */
[----:B------:R-:W-:Y:S01]  /*1dd0*/  @!P6 IMAD.IADD R46, R46, 0x1, -R5 ;  /* 0x000000012e2ee824 */ /* 0x000fe200078e0a05 */
[----:B------:R-:W-:Y:S01]  /*1de0*/  ISETP.GT.U32.AND P6, PT, R5, R38, PT ;  /* 0x000000260500720c */ /* 0x000fe20003fc4070 */
[----:B------:R-:W-:Y:S01]  /*1df0*/  IMAD.HI.U32 R19, R9, R58, RZ ;  /* 0x0000003a09137227 */ /* 0x000fe200078e00ff */
[----:B------:R-:W-:Y:S03]  /*1e00*/  STL [R1+0x320], R127 ;  /* 0x0003207f01007387 */ /* 0x000fe60000100800 */
[----:B------:R-:W-:Y:S01]  /*1e10*/  IMAD.MOV R15, RZ, RZ, -R15 ;  /* 0x000000ffff0f7224 */ /* 0x000fe200078e0a0f */
[----:B------:R-:W-:Y:S01]  /*1e20*/  STL [R1+0x31c], R125 ;  /* 0x00031c7d01007387 */ /* 0x000fe20000100800 */
[--C-:B------:R-:W-:Y:S01]  /*1e30*/  @!P4 IMAD.IADD R54, R54, 0x1, -R5.reuse ;  /* 0x000000013636c824 */ /* 0x100fe200078e0a05 */
[C---:B------:R-:W-:Y:S01]  /*1e40*/  ISETP.GT.U32.AND P4, PT, R5.reuse, R46, PT ;  /* 0x0000002e0500720c */ /* 0x040fe20003f84070 */
[----:B------:R-:W-:Y:S01]  /*1e50*/  @!P0 IMAD.IADD R56, R56, 0x1, -R5 ;  /* 0x0000000138388824 */ /* 0x000fe200078e0a05 */
[C---:B------:R-:W-:Y:S01]  /*1e60*/  ISETP.GT.U32.AND P0, PT, R5.reuse, R48, PT ;  /* 0x000000300500720c */ /* 0x040fe20003f04070 */
[----:B------:R-:W-:Y:S01]  /*1e70*/  IMAD.MOV R19, RZ, RZ, -R19 ;  /* 0x000000ffff137224 */ /* 0x000fe200078e0a13 */
[----:B------:R-:W-:Y:S01]  /*1e80*/  STL [R1+0x318], R123 ;  /* 0x0003187b01007387 */ /* 0x000fe20000100800 */
[----:B------:R-:W-:-:S02]  /*1e90*/  IMAD R66, R5, R15, R66 ;  /* 0x0000000f05427224 */ /* 0x000fc400078e0242 */
[--C-:B------:R-:W-:Y:S01]  /*1ea0*/  @!P2 IMAD.IADD R42, R42, 0x1, -R5.reuse ;  /* 0x000000012a2aa824 */ /* 0x100fe200078e0a05 */
[C---:B------:R-:W-:Y:S01]  /*1eb0*/  ISETP.GT.U32.AND P2, PT, R5.reuse, R54, PT ;  /* 0x000000360500720c */ /* 0x040fe20003f44070 */
[----:B------:R-:W-:Y:S01]  /*1ec0*/  @!P1 IMAD.IADD R44, R44, 0x1, -R5 ;  /* 0x000000012c2c9824 */ /* 0x000fe200078e0a05 */
[C---:B------:R-:W-:Y:S01]  /*1ed0*/  ISETP.GT.U32.AND P1, PT, R5.reuse, R56, PT ;  /* 0x000000380500720c */ /* 0x040fe20003f24070 */
[----:B------:R-:W-:Y:S01]  /*1ee0*/  IMAD R58, R5, R19, R58 ;  /* 0x00000013053a7224 */ /* 0x000fe200078e023a */
[----:B------:R-:W-:Y:S01]  /*1ef0*/  STL [R1+0x314], R121 ;  /* 0x0003147901007387 */ /* 0x000fe20000100800 */
[----:B------:R-:W-:-:S03]  /*1f00*/  IMAD.HI.U32 R19, R9, R70, RZ ;  /* 0x0000004609137227 */ /* 0x000fc600078e00ff */
[C---:B------:R-:W-:Y:S01]  /*1f10*/  ISETP.GT.U32.AND P5, PT, R5.reuse, R58, PT ;  /* 0x0000003a0500720c */ /* 0x040fe20003fa4070 */
[----:B------:R-:W-:Y:S01]  /*1f20*/  @!P3 IMAD.IADD R52, R52, 0x1, -R5 ;  /* 0x000000013434b824 */ /* 0x000fe200078e0a05 */
[----:B------:R-:W-:Y:S01]  /*1f30*/  ISETP.GT.U32.AND P3, PT, R5, R66, PT ;  /* 0x000000420500720c */ /* 0x000fe20003f64070 */
[----:B------:R-:W-:Y:S01]  /*1f40*/  IMAD.MOV R19, RZ, RZ, -R19 ;  /* 0x000000ffff137224 */ /* 0x000fe200078e0a13 */
[----:B------:R-:W-:Y:S01]  /*1f50*/  STL [R1+0x310], R119 ;  /* 0x0003107701007387 */ /* 0x000fe20000100800 */
[----:B------:R-:W-:-:S03]  /*1f60*/  IMAD.HI.U32 R15, R9, R76, RZ ;  /* 0x0000004c090f7227 */ /* 0x000fc600078e00ff */
[----:B------:R-:W-:Y:S01]  /*1f70*/  STL [R1+0x30c], R117 ;  /* 0x00030c7501007387 */ /* 0x000fe20000100800 */
[C---:B------:R-:W-:Y:S02]  /*1f80*/  IMAD R70, R5.reuse, R19, R70 ;  /* 0x0000001305467224 */ /* 0x040fe400078e0246 */
[----:B------:R-:W-:Y:S01]  /*1f90*/  IMAD.MOV R15, RZ, RZ, -R15 ;  /* 0x000000ffff0f7224 */ /* 0x000fe200078e0a0f */
[----:B------:R-:W-:Y:S01]  /*1fa0*/  STL [R1+0x308], R115 ;  /* 0x0003087301007387 */ /* 0x000fe20000100800 */
        /* <DEDUP_REMOVED lines=10> */
[----:B------:R-:W-:Y:S01]  /*2050*/  @!P3 IMAD.IADD R66, R66, 0x1, -R5 ;  /* 0x000000014242b824 */ /* 0x000fe200078e0a05 */
[----:B------:R-:W-:Y:S01]  /*2060*/  ISETP.GT.U32.AND P3, PT, R5, R76, PT ;  /* 0x0000004c0500720c */ /* 0x000fe20003f64070 */
[----:B------:R-:W-:Y:S01]  /*2070*/  IMAD.MOV R19, RZ, RZ, -R19 ;  /* 0x000000ffff137224 */ /* 0x000fe200078e0a13 */
[----:B------:R-:W-:Y:S01]  /*2080*/  STL [R1+0x2c0], R109 ;  /* 0x0002c06d01007387 */ /* 0x000fe20000100800 */
[----:B------:R-:W-:-:S03]  /*2090*/  IMAD.HI.U32 R23, R9, R62, RZ ;  /* 0x0000003e09177227 */ /* 0x000fc600078e00ff */
[----:B------:R-:W-:Y:S01]  /*20a0*/  STL [R1+0x2bc], R107 ;  /* 0x0002bc6b01007387 */ /* 0x000fe20000100800 */
[C---:B------:R-:W-:Y:S02]  /*20b0*/  IMAD R80, R5.reuse, R19, R80 ;  /* 0x0000001305507224 */ /* 0x040fe400078e0250 */
[----:B------:R-:W-:Y:S01]  /*20c0*/  @!P4 IMAD.IADD R60, R60, 0x1, -R5 ;  /* 0x000000013c3cc824 */ /* 0x000fe200078e0a05 */
[C---:B------:R-:W-:Y:S01]  /*20d0*/  ISETP.GT.U32.AND P4, PT, R5.reuse, R72, PT ;  /* 0x000000480500720c */ /* 0x040fe20003f84070 */
[----:B------:R-:W-:Y:S01]  /*20e0*/  IMAD.MOV R23, RZ, RZ, -R23 ;  /* 0x000000ffff177224 */ /* 0x000fe200078e0a17 */
[----:B------:R-:W-:Y:S01]  /*20f0*/  STL [R1+0x2b4], R105 ;  /* 0x0002b46901007387 */ /* 0x000fe20000100800 */
[--C-:B------:R-:W-:Y:S01]  /*2100*/  @!P2 IMAD.IADD R68, R68, 0x1, -R5.reuse ;  /* 0x000000014444a824 */ /* 0x100fe200078e0a05 */
[C---:B------:R-:W-:Y:S01]  /*2110*/  ISETP.GT.U32.AND P2, PT, R5.reuse, R78, PT ;  /* 0x0000004e0500720c */ /* 0x040fe20003f44070 */
[----:B------:R-:W-:Y:S01]  /*2120*/  @!P1 IMAD.IADD R70, R70, 0x1, -R5 ;  /* 0x0000000146469824 */ /* 0x000fe200078e0a05 */
[C---:B------:R-:W-:Y:S01]  /*2130*/  ISETP.GT.U32.AND P1, PT, R5.reuse, R80, PT ;  /* 0x000000500500720c */ /* 0x040fe20003f24070 */
[----:B------:R-:W-:Y:S01]  /*2140*/  IMAD R62, R5, R23, R62 ;  /* 0x00000017053e7224 */ /* 0x000fe200078e023e */
[----:B------:R-:W-:Y:S01]  /*2150*/  STL [R1+0x2ac], R103 ;  /* 0x0002ac6701007387 */ /* 0x000fe20000100800 */
[----:B------:R-:W-:-:S03]  /*2160*/  IMAD.HI.U32 R23, R9, R74, RZ ;  /* 0x0000004a09177227 */ /* 0x000fc600078e00ff */
[----:B------:R-:W-:Y:S01]  /*2170*/  STL [R1+0x2a8], R101 ;  /* 0x0002a86501007387 */ /* 0x000fe20000100800 */
        /* <DEDUP_REMOVED lines=8> */
[----:B------:R-:W-:-:S03]  /*2200*/  IMAD.HI.U32 R23, R9, R84, RZ ;  /* 0x0000005409177227 */ /* 0x000fc600078e00ff */
[----:B------:R-:W-:Y:S01]  /*2210*/  STL [R1+0x2a0], R97 ;  /* 0x0002a06101007387 */ /* 0x000fe20000100800 */
        /* <DEDUP_REMOVED lines=12> */
[----:B------:R-:W-:-:S04]  /*22e0*/  IMAD.HI.U32 R15, R9, R86, RZ ;  /* 0x00000056090f7227 */ /* 0x000fc800078e00ff */
[----:B------:R-:W-:Y:S02]  /*22f0*/  IMAD.MOV R23, RZ, RZ, -R23 ;  /* 0x000000ffff177224 */ /* 0x000fe400078e0a17 */
[----:B------:R-:W-:Y:S01]  /*2300*/  @!P4 IMAD.IADD R82, R82, 0x1, -R5 ;  /* 0x000000015252c824 */ /* 0x000fe200078e0a05 */
[----:B------:R-:W-:Y:S01]  /*2310*/  ISETP.GT.U32.AND P4, PT, R5, R72, PT ;  /* 0x000000480500720c */ /* 0x000fe20003f84070 */
[----:B------:R-:W-:Y:S02]  /*2320*/  IMAD.MOV R15, RZ, RZ, -R15 ;  /* 0x000000ffff0f7224 */ /* 0x000fe400078e0a0f */
[----:B------:R-:W-:-:S04]  /*2330*/  IMAD.HI.U32 R19, R9, R92, RZ ;  /* 0x0000005c09137227 */ /* 0x000fc800078e00ff */
[C---:B------:R-:W-:Y:S02]  /*2340*/  IMAD R96, R5.reuse, R23, R96 ;  /* 0x0000001705607224 */ /* 0x040fe400078e0260 */
[----:B------:R-:W-:Y:S01]  /*2350*/  @!P2 IMAD.IADD R70, R70, 0x1, -R5 ;  /* 0x000000014646a824 */ /* 0x000fe200078e0a05 */
[C---:B------:R-:W-:Y:S01]  /*2360*/  ISETP.GT.U32.AND P2, PT, R5.reuse, R82, PT ;  /* 0x000000520500720c */ /* 0x040fe20003f44070 */
[----:B------:R-:W-:Y:S02]  /*2370*/  IMAD R86, R5, R15, R86 ;  /* 0x0000000f05567224 */ /* 0x000fe400078e0256 */
[----:B------:R-:W-:Y:S02]  /*2380*/  IMAD.MOV R19, RZ, RZ, -R19 ;  /* 0x000000ffff137224 */ /* 0x000fe400078e0a13 */
[----:B------:R-:W-:-:S04]  /*2390*/  IMAD.HI.U32 R15, R9, R98, RZ ;  /* 0x00000062090f7227 */ /* 0x000fc800078e00ff */
[----:B------:R-:W-:Y:S01]  /*23a0*/  @!P3 IMAD.IADD R80, R80, 0x1, -R5 ;  /* 0x000000015050b824 */ /* 0x000fe200078e0a05 */
[C---:B------:R-:W-:Y:S01]  /*23b0*/  ISETP.GT.U32.AND P3, PT, R5.reuse, R96, PT ;  /* 0x000000600500720c */ /* 0x040fe20003f64070 */
[----:B------:R-:W-:Y:S02]  /*23c0*/  IMAD R92, R5, R19, R92 ;  /* 0x00000013055c7224 */ /* 0x000fe400078e025c */
[----:B------:R-:W-:Y:S02]  /*23d0*/  IMAD.MOV R15, RZ, RZ, -R15 ;  /* 0x000000ffff0f7224 */ /* 0x000fe400078e0a0f */
[----:B------:R-:W-:-:S04]  /*23e0*/  IMAD.HI.U32 R19, R9, R102, RZ ;  /* 0x0000006609137227 */ /* 0x000fc800078e00ff */
[C---:B------:R-:W-:Y:S02]  /*23f0*/  IMAD R98, R5.reuse, R15, R98 ;  /* 0x0000000f05627224 */ /* 0x040fe400078e0262 */
[----:B------:R-:W-:Y:S01]  /*2400*/  @!P4 IMAD.IADD R72, R72, 0x1, -R5 ;  /* 0x000000014848c824 */ /* 0x000fe200078e0a05 */
[C---:B------:R-:W-:Y:S01]  /*2410*/  ISETP.GT.U32.AND P4, PT, R5.reuse, R86, PT ;  /* 0x000000560500720c */ /* 0x040fe20003f84070 */
[----:B------:R-:W-:Y:S02]  /*2420*/  IMAD.MOV R19, RZ, RZ, -R19 ;  /* 0x000000ffff137224 */ /* 0x000fe400078e0a13 */
[----:B------:R-:W-:Y:S01]  /*2430*/  @!P2 IMAD.IADD R82, R82, 0x1, -R5 ;  /* 0x000000015252a824 */ /* 0x000fe200078e0a05 */
[C---:B------:R-:W-:Y:S01]  /*2440*/  ISETP.GT.U32.AND P2, PT, R5.reuse, R98, PT ;  /* 0x000000620500720c */ /* 0x040fe20003f44070 */
[----:B------:R-:W-:Y:S02]  /*2450*/  IMAD R102, R5, R19, R102 ;  /* 0x0000001305667224 */ /* 0x000fe400078e0266 */
[----:B------:R-:W-:-:S04]  /*2460*/  IMAD.HI.U32 R19, R9, R138, RZ ;  /* 0x0000008a09137227 */ /* 0x000fc800078e00ff */
[----:B------:R-:W-:Y:S01]  /*2470*/  @!P3 IMAD.IADD R96, R96, 0x1, -R5 ;  /* 0x000000016060b824 */ /* 0x000fe200078e0a05 */
[C---:B------:R-:W-:Y:S01]  /*2480*/  ISETP.GT.U32.AND P3, PT, R5.reuse, R110, PT ;  /* 0x0000006e0500720c */ /* 0x040fe20003f64070 */
[----:B------:R-:W-:Y:S02]  /*2490*/  IMAD.MOV R19, RZ, RZ, -R19 ;  /* 0x000000ffff137224 */ /* 0x000fe400078e0a13 */
[----:B------:R-:W-:Y:S01]  /*24a0*/  @!P5 IMAD.IADD R58, R58, 0x1, -R5 ;  /* 0x000000013a3ad824 */ /* 0x000fe200078e0a05 */
[----:B------:R-:W-:Y:S01]  /*24b0*/  ISETP.GT.U32.AND P5, PT, R5, R50, PT ;  /* 0x000000320500720c */ /* 0x000fe20003fa4070 */
[----:B------:R-:W-:-:S04]  /*24c0*/  IMAD.HI.U32 R25, R9, R64, RZ ;  /* 0x0000004009197227 */ /* 0x000fc800078e00ff */
[C---:B------:R-:W-:Y:S02]  /*24d0*/  IMAD R138, R5.reuse, R19, R138 ;  /* 0x00000013058a7224 */ /* 0x040fe400078e028a */
        /* <DEDUP_REMOVED lines=8> */
[----:B------:R-:W-:Y:S01]  /*2560*/  ISETP.GT.U32.AND P3, PT, R5, R98, PT ;  /* 0x000000620500720c */ /* 0x000fe20003f64070 */
[----:B------:R-:W-:Y:S02]  /*2570*/  IMAD.MOV R23, RZ, RZ, -R23 ;  /* 0x000000ffff177224 */ /* 0x000fe400078e0a17 */
[----:B------:R-:W-:-:S04]  /*2580*/  IMAD.HI.U32 R15, R9, R108, RZ ;  /* 0x0000006c090f7227 */ /* 0x000fc800078e00ff */
[--C-:B------:R-:W-:Y:S01]  /*2590*/  @!P0 IMAD.IADD R48, R48, 0x1, -R5.reuse ;  /* 0x0000000130308824 */ /* 0x100fe200078e0a05 */
[C---:B------:R-:W-:Y:S01]  /*25a0*/  ISETP.GT.U32.AND P0, PT, R5.reuse, R62, PT ;  /* 0x0000003e0500720c */ /* 0x040fe20003f04070 */
[----:B------:R-:W-:Y:S01]  /*25b0*/  @!P5 IMAD.IADD R50, R50, 0x1, -R5 ;  /* 0x000000013232d824 */ /* 0x000fe200078e0a05 */
[C---:B------:R-:W-:Y:S01]  /*25c0*/  ISETP.GT.U32.AND P5, PT, R5.reuse, R64, PT ;  /* 0x000000400500720c */ /* 0x040fe20003fa4070 */
[----:B------:R-:W-:Y:S02]  /*25d0*/  IMAD R106, R5, R23, R106 ;  /* 0x00000017056a7224 */ /* 0x000fe400078e026a */
[----:B------:R-:W-:-:S04]  /*25e0*/  IMAD.HI.U32 R23, R9, R142, RZ ;  /* 0x0000008e09177227 */ /* 0x000fc800078e00ff */
[----:B------:R-:W-:Y:S02]  /*25f0*/  IMAD.MOV R15, RZ, RZ, -R15 ;  /* 0x000000ffff0f7224 */ /* 0x000fe400078e0a0f */
[----:B------:R-:W-:Y:S02]  /*2600*/  @!P4 IMAD.IADD R102, R102, 0x1, -R5 ;  /* 0x000000016666c824 */ /* 0x000fe400078e0a05 */
[----:B------:R-:W-:Y:S02]  /*2610*/  IMAD.MOV R23, RZ, RZ, -R23 ;  /* 0x000000ffff177224 */ /* 0x000fe400078e0a17 */
[C---:B------:R-:W-:Y:S02]  /*2620*/  IMAD R108, R5.reuse, R15, R108 ;  /* 0x0000000f056c7224 */ /* 0x040fe400078e026c */
[----:B------:R-:W-:Y:S01]  /*2630*/  @!P2 IMAD.IADD R138, R138, 0x1, -R5 ;  /* 0x000000018a8aa824 */ /* 0x000fe200078e0a05 */
[----:B------:R-:W-:Y:S01]  /*2640*/  ISETP.GT.U32.AND P2, PT, R5, R102, PT ;  /* 0x000000660500720c */ /* 0x000fe20003f44070 */
[----:B------:R-:W-:-:S04]  /*2650*/  IMAD.HI.U32 R15, R9, R144, RZ ;  /* 0x00000090090f7227 */ /* 0x000fc800078e00ff */
[C---:B------:R-:W-:Y:S02]  /*2660*/  IMAD R142, R5.reuse, R23, R142 ;  /* 0x00000017058e7224 */ /* 0x040fe400078e028e */
[--C-:B------:R-:W-:Y:S01]  /*2670*/  @!P6 IMAD.IADD R38, R38, 0x1, -R5.reuse ;  /* 0x000000012626e824 */ /* 0x100fe200078e0a05 */
[C---:B------:R-:W-:Y:S01]  /*2680*/  ISETP.GT.U32.AND P6, PT, R5.reuse, R58, PT ;  /* 0x0000003a0500720c */ /* 0x040fe20003fc4070 */
[----:B------:R-:W-:Y:S01]  /*2690*/  @!P3 IMAD.IADD R98, R98, 0x1, -R5 ;  /* 0x000000016262b824 */ /* 0x000fe200078e0a05 */
[----:B------:R-:W-:Y:S01]  /*26a0*/  ISETP.GT.U32.AND P3, PT, R5, R138, PT ;  /* 0x0000008a0500720c */ /* 0x000fe20003f64070 */
[----:B------:R-:W-:Y:S02]  /*26b0*/  IMAD.MOV R23, RZ, RZ, -R15 ;  /* 0x000000ffff177224 */ /* 0x000fe400078e0a0f */
[----:B------:R-:W-:-:S04]  /*26c0*/  IMAD.HI.U32 R15, R9, R152, RZ ;  /* 0x00000098090f7227 */ /* 0x000fc800078e00ff */
[--C-:B------:R-:W-:Y:S02]  /*26d0*/  @!P0 IMAD.IADD R62, R62, 0x1, -R5.reuse ;  /* 0x000000013e3e8824 */ /* 0x100fe400078e0a05 */
[----:B------:R-:W-:Y:S01]  /*26e0*/  @!P5 IMAD.IADD R64, R64, 0x1, -R5 ;  /* 0x000000014040d824 */ /* 0x000fe200078e0a05 */
[C---:B------:R-:W-:Y:S01]  /*26f0*/  ISETP.GT.U32.AND P5, PT, R5.reuse, R74, PT ;  /* 0x0000004a0500720c */ /* 0x040fe20003fa4070 */
[----:B------:R-:W-:Y:S01]  /*2700*/  IMAD.MOV R15, RZ, RZ, -R15 ;  /* 0x000000ffff0f7224 */ /* 0x000fe200078e0a0f */
[C---:B------:R-:W-:Y:S01]  /*2710*/  ISETP.GT.U32.AND P0, PT, R5.reuse, R62, PT ;  /* 0x0000003e0500720c */ /* 0x040fe20003f04070 */
[--C-:B------:R-:W-:Y:S01]  /*2720*/  @!P2 IMAD.IADD R102, R102, 0x1, -R5.reuse ;  /* 0x000000016666a824 */ /* 0x100fe200078e0a05 */
[C---:B------:R-:W-:Y:S01]  /*2730*/  ISETP.GT.U32.AND P2, PT, R5.reuse, R142, PT ;  /* 0x0000008e0500720c */ /* 0x040fe20003f44070 */
[C---:B------:R-:W-:Y:S02]  /*2740*/  IMAD R152, R5.reuse, R15, R152 ;  /* 0x0000000f05987224 */ /* 0x040fe400078e0298 */
[--C-:B------:R-:W-:Y:S01]  /*2750*/  @!P6 IMAD.IADD R58, R58, 0x1, -R5.reuse ;  /* 0x000000013a3ae824 */ /* 0x100fe200078e0a05 */
[C---:B------:R-:W-:Y:S01]  /*2760*/  ISETP.GT.U32.AND P6, PT, R5.reuse, R60, PT ;  /* 0x0000003c0500720c */ /* 0x040fe20003fc4070 */
[--C-:B------:R-:W-:Y:S01]  /*2770*/  @!P3 IMAD.IADD R138, R138, 0x1, -R5.reuse ;  /* 0x000000018a8ab824 */ /* 0x100fe200078e0a05 */
[----:B------:R-:W-:Y:S01]  /*2780*/  ISETP.GT.U32.AND P3, PT, R5, R152, PT ;  /* 0x000000980500720c */ /* 0x000fe20003f64070 */
[----:B------:R-:W-:-:S02]  /*2790*/  @!P1 IMAD.IADD R166, R166, 0x1, -R5 ;  /* 0x00000001a6a69824 */ /* 0x000fc400078e0a05 */
[--C-:B------:R-:W-:Y:S01]  /*27a0*/  @!P5 IMAD.IADD R74, R74, 0x1, -R5.reuse ;  /* 0x000000014a4ad824 */ /* 0x100fe200078e0a05 */
[C---:B------:R-:W-:Y:S01]  /*27b0*/  ISETP.GT.U32.AND P5, PT, R5.reuse, R66, PT ;  /* 0x000000420500720c */ /* 0x040fe20003fa4070 */
[--C-:B------:R-:W-:Y:S01]  /*27c0*/  @!P0 IMAD.IADD R62, R62, 0x1, -R5.reuse ;  /* 0x000000013e3e8824 */ /* 0x100fe200078e0a05 */
[----:B------:R-:W-:Y:S01]  /*27d0*/  ISETP.GT.U32.AND P0, PT, R5, R84, PT ;  /* 0x000000540500720c */ /* 0x000fe20003f04070 */
[----:B------:R-:W-:Y:S02]  /*27e0*/  @!P2 IMAD.IADD R142, R142, 0x1, -R5 ;  /* 0x000000018e8ea824 */ /* 0x000fe400078e0a05 */
[----:B------:R-:W-:Y:S02]  /*27f0*/  IMAD R88, R13, 0x40, R165 ;  /* 0x000000400d587824 */ /* 0x000fe400078e02a5 */
[--C-:B------:R-:W-:Y:S01]  /*2800*/  @!P6 IMAD.IADD R60, R60, 0x1, -R5.reuse ;  /* 0x000000013c3ce824 */ /* 0x100fe200078e0a05 */
[C---:B------:R-:W-:Y:S01]  /*2810*/  ISETP.GT.U32.AND P6, PT, R5.reuse, R64, PT ;  /* 0x000000400500720c */ /* 0x040fe20003fc4070 */
[----:B------:R-:W-:Y:S01]  /*2820*/  @!P3 IMAD.IADD R152, R152, 0x1, -R5 ;  /* 0x000000019898b824 */ /* 0x000fe200078e0a05 */
[----:B------:R-:W-:Y:S01]  /*2830*/  ISETP.GT.U32.AND P3, PT, R5, R142, PT ;  /* 0x0000008e0500720c */ /* 0x000fe20003f64070 */
[----:B------:R1:W-:Y:S01]  /*2840*/  STL [R1+0x158], R88 ;  /* 0x0001585801007387 */ /* 0x0003e20000100800 */
[----:B------:R-:W-:-:S03]  /*2850*/  IMAD.HI.U32 R19, R9, R148, RZ ;  /* 0x0000009409137227 */ /* 0x000fc600078e00ff */
[----:B------:R2:W-:Y:S01]  /*2860*/  STL [R1+0x408], R2 ;  /* 0x0004080201007387 */ /* 0x0005e20000100800 */
[--C-:B------:R-:W-:Y:S01]  /*2870*/  @!P5 IMAD.IADD R66, R66, 0x1, -R5.reuse ;  /* 0x000000014242d824 */ /* 0x100fe200078e0a05 */
[C---:B------:R-:W-:Y:S01]  /*2880*/  ISETP.GT.U32.AND P5, PT, R5.reuse, R78, PT ;  /* 0x0000004e0500720c */ /* 0x040fe20003fa4070 */
[--C-:B------:R-:W-:Y:S01]  /*2890*/  @!P0 IMAD.IADD R84, R84, 0x1, -R5.reuse ;  /* 0x0000000154548824 */ /* 0x100fe200078e0a05 */
[C---:B------:R-:W-:Y:S01]  /*28a0*/  ISETP.GT.U32.AND P0, PT, R5.reuse, R74, PT ;  /* 0x0000004a0500720c */ /* 0x040fe20003f04070 */
[----:B------:R3:W-:Y:S01]  /*28b0*/  STL [R1+0x40c], R157 ;  /* 0x00040c9d01007387 */ /* 0x0007e20000100800 */
[--C-:B------:R-:W-:Y:S01]  /*28c0*/  @!P6 IMAD.IADD R64, R64, 0x1, -R5.reuse ;  /* 0x000000014040e824 */ /* 0x100fe200078e0a05 */
[C---:B------:R-:W-:Y:S01]  /*28d0*/  ISETP.GT.U32.AND P6, PT, R5.reuse, R76, PT ;  /* 0x0000004c0500720c */ /* 0x040fe20003fc4070 */
[----:B------:R-:W-:Y:S01]  /*28e0*/  @!P3 IMAD.IADD R142, R142, 0x1, -R5 ;  /* 0x000000018e8eb824 */ /* 0x000fe200078e0a05 */
[C---:B------:R-:W-:Y:S01]  /*28f0*/  ISETP.GT.U32.AND P3, PT, R5.reuse, R152, PT ;  /* 0x000000980500720c */ /* 0x040fe20003f64070 */
[----:B------:R-:W-:Y:S01]  /*2900*/  IMAD.MOV R19, RZ, RZ, -R19 ;  /* 0x000000ffff137224 */ /* 0x000fe200078e0a13 */
[----:B------:R-:W-:Y:S01]  /*2910*/  ISETP.GT.U32.AND P1, PT, R5, R84, PT ;  /* 0x000000540500720c */ /* 0x000fe20003f24070 */
[----:B------:R-:W-:Y:S01]  /*2920*/  IMAD.HI.U32 R15, R9, R154, RZ ;  /* 0x0000009a090f7227 */ /* 0x000fe200078e00ff */
[----:B-1----:R-:W-:-:S03]  /*2930*/  IABS R88, R88 ;  /* 0x0000005800587213 */ /* 0x002fc60000000000 */
[--C-:B------:R-:W-:Y:S01]  /*2940*/  @!P5 IMAD.IADD R78, R78, 0x1, -R5.reuse ;  /* 0x000000014e4ed824 */ /* 0x100fe200078e0a05 */
[C---:B------:R-:W-:Y:S01]  /*2950*/  ISETP.GT.U32.AND P5, PT, R5.reuse, R94, PT ;  /* 0x0000005e0500720c */ /* 0x040fe20003fa4070 */
[--C-:B------:R-:W-:Y:S01]  /*2960*/  @!P0 IMAD.IADD R74, R74, 0x1, -R5.reuse ;  /* 0x000000014a4a8824 */ /* 0x100fe200078e0a05 */
[C---:B------:R-:W-:Y:S01]  /*2970*/  ISETP.GT.U32.AND P0, PT, R5.reuse, R90, PT ;  /* 0x0000005a0500720c */ /* 0x040fe20003f04070 */
[--C-:B------:R-:W-:Y:S01]  /*2980*/  @!P6 IMAD.IADD R76, R76, 0x1, -R5.reuse ;  /* 0x000000014c4ce824 */ /* 0x100fe200078e0a05 */
[C---:B------:R-:W-:Y:S01]  /*2990*/  ISETP.GT.U32.AND P6, PT, R5.reuse, R92, PT ;  /* 0x0000005c0500720c */ /* 0x040fe20003fc4070 */
[--C-:B------:R-:W-:Y:S01]  /*29a0*/  @!P3 IMAD.IADD R152, R152, 0x1, -R5.reuse ;  /* 0x000000019898b824 */ /* 0x100fe200078e0a05 */
[----:B------:R-:W-:Y:S01]  /*29b0*/  ISETP.GE.AND P3, PT, R2, RZ, PT ;  /* 0x000000ff0200720c */ /* 0x000fe20003f66270 */
[----:B------:R-:W-:Y:S01]  /*29c0*/  @!P1 IMAD.IADD R84, R84, 0x1, -R5 ;  /* 0x0000000154549824 */ /* 0x000fe200078e0a05 */
[----:B--2---:R-:W2:Y:S01]  /*29d0*/  LDL R2, [R1+0x158] ;  /* 0x0001580001027983 */ /* 0x004ea20000100800 */
[C---:B------:R-:W-:Y:S01]  /*29e0*/  ISETP.GT.U32.AND P1, PT, R5.reuse, R100, PT ;  /* 0x000000640500720c */ /* 0x040fe20003f24070 */
[----:B------:R-:W-:-:S02]  /*29f0*/  IMAD R148, R5, R19, R148 ;  /* 0x0000001305947224 */ /* 0x000fc400078e0294 */
[----:B------:R-:W-:Y:S02]  /*2a00*/  IMAD.MOV R19, RZ, RZ, -R15 ;  /* 0x000000ffff137224 */ /* 0x000fe400078e0a0f */
[--C-:B------:R-:W-:Y:S01]  /*2a10*/  @!P5 IMAD.IADD R94, R94, 0x1, -R5.reuse ;  /* 0x000000015e5ed824 */ /* 0x100fe200078e0a05 */
[C---:B------:R-:W-:Y:S01]  /*2a20*/  ISETP.GT.U32.AND P5, PT, R5.reuse, R108, PT ;  /* 0x0000006c0500720c */ /* 0x040fe20003fa4070 */
[--C-:B------:R-:W-:Y:S01]  /*2a30*/  @!P0 IMAD.IADD R90, R90, 0x1, -R5.reuse ;  /* 0x000000015a5a8824 */ /* 0x100fe200078e0a05 */
[C---:B------:R-:W-:Y:S01]  /*2a40*/  ISETP.GT.U32.AND P0, PT, R5.reuse, R104, PT ;  /* 0x000000680500720c */ /* 0x040fe20003f04070 */
[--C-:B------:R-:W-:Y:S01]  /*2a50*/  @!P6 IMAD.IADD R92, R92, 0x1, -R5.reuse ;  /* 0x000000015c5ce824 */ /* 0x100fe200078e0a05 */
[C---:B------:R-:W-:Y:S01]  /*2a60*/  ISETP.GT.U32.AND P6, PT, R5.reuse, R106, PT ;  /* 0x0000006a0500720c */ /* 0x040fe20003fc4070 */
[C---:B------:R-:W-:Y:S01]  /*2a70*/  IMAD R144, R5.reuse, R23, R144 ;  /* 0x0000001705907224 */ /* 0x040fe200078e0290 */
[C---:B------:R-:W-:Y:S01]  /*2a80*/  ISETP.GT.U32.AND P4, PT, R5.reuse, R90, PT ;  /* 0x0000005a0500720c */ /* 0x040fe20003f84070 */
[----:B------:R-:W-:Y:S01]  /*2a90*/  @!P1 IMAD.IADD R100, R100, 0x1, -R5 ;  /* 0x0000000164649824 */ /* 0x000fe200078e0a05 */
[C---:B------:R-:W-:Y:S01]  /*2aa0*/  ISETP.GT.U32.AND P1, PT, R5.reuse, R86, PT ;  /* 0x000000560500720c */ /* 0x040fe20003f24070 */
[----:B------:R-:W-:-:S02]  /*2ab0*/  IMAD R154, R5, R19, R154 ;  /* 0x00000013059a7224 */ /* 0x000fc400078e029a */
[----:B------:R-:W-:-:S04]  /*2ac0*/  IMAD.HI.U32 R19, R9, R162, RZ ;  /* 0x000000a209137227 */ /* 0x000fc800078e00ff */
        /* <DEDUP_REMOVED lines=21> */
[----:B------:R-:W-:-:S02]  /*2c20*/  IMAD.MOV R19, RZ, RZ, -R19 ;  /* 0x000000ffff137224 */ /* 0x000fc400078e0a13 */
[----:B------:R-:W-:-:S04]  /*2c30*/  IMAD.HI.U32 R15, R9, R158, RZ ;  /* 0x0000009e090f7227 */ /* 0x000fc800078e00ff */
[--C-:B------:R-:W-:Y:S01]  /*2c40*/  @!P5 IMAD.IADD R108, R108, 0x1, -R5.reuse ;  /* 0x000000016c6cd824 */ /* 0x100fe200078e0a05 */
[C---:B------:R-:W-:Y:S01]  /*2c50*/  ISETP.GT.U32.AND P5, PT, R5.reuse, R148, PT ;  /* 0x000000940500720c */ /* 0x040fe20003fa4070 */
[----:B------:R-:W-:Y:S01]  /*2c60*/  @!P0 IMAD.IADD R104, R104, 0x1, -R5 ;  /* 0x0000000168688824 */ /* 0x000fe200078e0a05 */
[C---:B------:R-:W-:Y:S01]  /*2c70*/  ISETP.GT.U32.AND P0, PT, R5.reuse, R144, PT ;  /* 0x000000900500720c */ /* 0x040fe20003f04070 */
[----:B------:R-:W-:Y:S02]  /*2c80*/  IMAD.MOV R17, RZ, RZ, -R17 ;  /* 0x000000ffff117224 */ /* 0x000fe400078e0a11 */
[C---:B------:R-:W-:Y:S02]  /*2c90*/  IMAD R162, R5.reuse, R19, R162 ;  /* 0x0000001305a27224 */ /* 0x040fe400078e02a2 */
[----:B------:R-:W-:Y:S01]  /*2ca0*/  @!P6 IMAD.IADD R110, R110, 0x1, -R5 ;  /* 0x000000016e6ee824 */ /* 0x000fe200078e0a05 */
[----:B------:R-:W-:Y:S01]  /*2cb0*/  ISETP.GT.U32.AND P6, PT, R5, R150, PT ;  /* 0x000000960500720c */ /* 0x000fe20003fc4070 */
[----:B------:R-:W-:-:S02]  /*2cc0*/  IMAD.MOV R15, RZ, RZ, -R15 ;  /* 0x000000ffff0f7224 */ /* 0x000fc400078e0a0f */
[----:B------:R-:W-:Y:S02]  /*2cd0*/  IMAD R160, R5, R17, R160 ;  /* 0x0000001105a07224 */ /* 0x000fe400078e02a0 */
[----:B------:R-:W-:-:S04]  /*2ce0*/  IMAD.HI.U32 R9, R9, R164, RZ ;  /* 0x000000a409097227 */ /* 0x000fc800078e00ff */
[--C-:B------:R-:W-:Y:S01]  /*2cf0*/  @!P1 IMAD.IADD R140, R140, 0x1, -R5.reuse ;  /* 0x000000018c8c9824 */ /* 0x100fe200078e0a05 */
[C---:B------:R-:W-:Y:S01]  /*2d00*/  ISETP.GT.U32.AND P1, PT, R5.reuse, R154, PT ;  /* 0x0000009a0500720c */ /* 0x040fe20003f24070 */
[----:B------:R-:W-:Y:S01]  /*2d10*/  @!P5 IMAD.IADD R148, R148, 0x1, -R5 ;  /* 0x000000019494d824 */ /* 0x000fe200078e0a05 */
[C---:B------:R-:W-:Y:S01]  /*2d20*/  ISETP.GT.U32.AND P5, PT, R5.reuse, R162, PT ;  /* 0x000000a20500720c */ /* 0x040fe20003fa4070 */
[C---:B------:R-:W-:Y:S02]  /*2d30*/  IMAD R158, R5.reuse, R15, R158 ;  /* 0x0000000f059e7224 */ /* 0x040fe400078e029e */
[----:B------:R-:W-:Y:S02]  /*2d40*/  IMAD.MOV R9, RZ, RZ, -R9 ;  /* 0x000000ffff097224 */ /* 0x000fe400078e0a09 */
[--C-:B------:R-:W-:Y:S01]  /*2d50*/  @!P0 IMAD.IADD R144, R144, 0x1, -R5.reuse ;  /* 0x0000000190908824 */ /* 0x100fe200078e0a05 */
[C---:B------:R-:W-:Y:S01]  /*2d60*/  ISETP.GT.U32.AND P0, PT, R5.reuse, R160, PT ;  /* 0x000000a00500720c */ /* 0x040fe20003f04070 */
[----:B------:R-:W-:Y:S01]  /*2d70*/  @!P4 IMAD.IADD R146, R146, 0x1, -R5 ;  /* 0x000000019292c824 */ /* 0x000fe200078e0a05 */
[C---:B------:R-:W-:Y:S01]  /*2d80*/  ISETP.GT.U32.AND P4, PT, R5.reuse, R140, PT ;  /* 0x0000008c0500720c */ /* 0x040fe20003f84070 */
[C---:B------:R-:W-:Y:S01]  /*2d90*/  IMAD R164, R5.reuse, R9, R164 ;  /* 0x0000000905a47224 */ /* 0x040fe200078e02a4 */
[----:B------:R-:W-:Y:S01]  /*2da0*/  ISETP.GT.U32.AND P2, PT, R5, R158, PT ;  /* 0x0000009e0500720c */ /* 0x000fe20003f44070 */
[----:B------:R-:W-:-:S04]  /*2db0*/  IMAD.HI.U32 R11, R11, R88, RZ ;  /* 0x000000580b0b7227 */ /* 0x000fc800078e00ff */
[----:B------:R-:W-:Y:S02]  /*2dc0*/  IMAD.MOV R11, RZ, RZ, -R11 ;  /* 0x000000ffff0b7224 */ /* 0x000fe400078e0a0b */
[--C-:B------:R-:W-:Y:S01]  /*2dd0*/  @!P6 IMAD.IADD R150, R150, 0x1, -R5.reuse ;  /* 0x000000019696e824 */ /* 0x100fe200078e0a05 */
[----:B------:R-:W-:Y:S01]  /*2de0*/  ISETP.GT.U32.AND P6, PT, R5, R164, PT ;  /* 0x000000a40500720c */ /* 0x000fe20003fc4070 */
[----:B------:R-:W-:Y:S02]  /*2df0*/  IMAD R88, R7, R11, R88 ;  /* 0x0000000b07587224 */ /* 0x000fe400078e0258 */
[--C-:B------:R-:W-:Y:S01]  /*2e00*/  @!P1 IMAD.IADD R154, R154, 0x1, -R5.reuse ;  /* 0x000000019a9a9824 */ /* 0x100fe200078e0a05 */
[C---:B------:R-:W-:Y:S01]  /*2e10*/  ISETP.GT.U32.AND P1, PT, R5.reuse, R144, PT ;  /* 0x000000900500720c */ /* 0x040fe20003f24070 */
[--C-:B------:R-:W-:Y:S01]  /*2e20*/  @!P5 IMAD.IADD R162, R162, 0x1, -R5.reuse ;  /* 0x00000001a2a2d824 */ /* 0x100fe200078e0a05 */
[C---:B------:R-:W-:Y:S01]  /*2e30*/  ISETP.GT.U32.AND P5, PT, R5.reuse, R150, PT ;  /* 0x000000960500720c */ /* 0x040fe20003fa4070 */
[--C-:B------:R-:W-:Y:S01]  /*2e40*/  @!P0 IMAD.IADD R160, R160, 0x1, -R5.reuse ;  /* 0x00000001a0a08824 */ /* 0x100fe200078e0a05 */
[----:B------:R-:W-:Y:S01]  /*2e50*/  ISETP.GT.U32.AND P0, PT, R5, R148, PT ;  /* 0x000000940500720c */ /* 0x000fe20003f04070 */
[--C-:B------:R-:W-:Y:S01]  /*2e60*/  @!P4 IMAD.IADD R140, R140, 0x1, -R5.reuse ;  /* 0x000000018c8cc824 */ /* 0x100fe200078e0a05 */
[----:B------:R-:W-:Y:S01]  /*2e70*/  ISETP.GT.U32.AND P4, PT, R7, R88, PT ;  /* 0x000000580700720c */ /* 0x000fe20003f84070 */
[--C-:B------:R-:W-:Y:S01]  /*2e80*/  @!P2 IMAD.IADD R158, R158, 0x1, -R5.reuse ;  /* 0x000000019e9ea824 */ /* 0x100fe200078e0a05 */
[C---:B------:R-:W-:Y:S01]  /*2e90*/  ISETP.GT.U32.AND P2, PT, R5.reuse, R146, PT ;  /* 0x000000920500720c */ /* 0x040fe20003f44070 */
[--C-:B------:R-:W-:Y:S01]  /*2ea0*/  @!P6 IMAD.IADD R164, R164, 0x1, -R5.reuse ;  /* 0x00000001a4a4e824 */ /* 0x100fe200078e0a05 */
[C---:B------:R-:W-:Y:S01]  /*2eb0*/  ISETP.GT.U32.AND P6, PT, R5.reuse, R160, PT ;  /* 0x000000a00500720c */ /* 0x040fe20003fc4070 */
[----:B------:R-:W-:Y:S01]  /*2ec0*/  @!P3 IMAD.MOV R10, RZ, RZ, -R10 ;  /* 0x000000ffff0ab224 */ /* 0x000fe200078e0a0a */
[----:B------:R-:W-:Y:S01]  /*2ed0*/  ISETP.GE.AND P3, PT, R174, RZ, PT ;  /* 0x000000ffae00720c */ /* 0x000fe20003f66270 */
[--C-:B------:R-:W-:Y:S01]  /*2ee0*/  @!P1 IMAD.IADD R144, R144, 0x1, -R5.reuse ;  /* 0x0000000190909824 */ /* 0x100fe200078e0a05 */
[C---:B------:R-:W-:Y:S01]  /*2ef0*/  ISETP.GT.U32.AND P1, PT, R5.reuse, R154, PT ;  /* 0x0000009a0500720c */ /* 0x040fe20003f24070 */
[--C-:B------:R-:W-:Y:S01]  /*2f00*/  @!P5 IMAD.IADD R150, R150, 0x1, -R5.reuse ;  /* 0x000000019696d824 */ /* 0x100fe200078e0a05 */
[C---:B------:R-:W-:Y:S01]  /*2f10*/  ISETP.GT.U32.AND P5, PT, R5.reuse, R164, PT ;  /* 0x000000a40500720c */ /* 0x040fe20003fa4070 */
[----:B------:R-:W-:Y:S01]  /*2f20*/  @!P0 IMAD.IADD R148, R148, 0x1, -R5 ;  /* 0x0000000194948824 */ /* 0x000fe200078e0a05 */
[----:B------:R-:W-:Y:S01]  /*2f30*/  ISETP.GT.U32.AND P0, PT, R5, R162, PT ;  /* 0x000000a20500720c */ /* 0x000fe20003f04070 */
[----:B------:R-:W-:-:S02]  /*2f40*/  @!P4 IMAD.IADD R88, R88, 0x1, -R7 ;  /* 0x000000015858c824 */ /* 0x000fc400078e0a07 */
[--C-:B------:R-:W-:Y:S01]  /*2f50*/  @!P2 IMAD.IADD R146, R146, 0x1, -R5.reuse ;  /* 0x000000019292a824 */ /* 0x100fe200078e0a05 */
[----:B------:R-:W-:Y:S01]  /*2f60*/  ISETP.GT.U32.AND P2, PT, R5, R158, PT ;  /* 0x0000009e0500720c */ /* 0x000fe20003f44070 */
[----:B------:R-:W-:Y:S01]  /*2f70*/  IMAD.SHL.U32 R9, R3, 0x10, RZ ;  /* 0x0000001003097824 */ /* 0x000fe200078e00ff */
[----:B------:R-:W-:Y:S01]  /*2f80*/  ISETP.GT.U32.AND P4, PT, R7, R88, PT ;  /* 0x000000580700720c */ /* 0x000fe20003f84070 */
[----:B------:R-:W-:Y:S01]  /*2f90*/  @!P3 IMAD.MOV R22, RZ, RZ, -R22 ;  /* 0x000000ffff16b224 */ /* 0x000fe200078e0a16 */
[----:B------:R-:W-:Y:S01]  /*2fa0*/  ISETP.GE.AND P3, PT, R168, RZ, PT ;  /* 0x000000ffa800720c */ /* 0x000fe20003f66270 */
[--C-:B------:R-:W-:Y:S01]  /*2fb0*/  @!P1 IMAD.IADD R154, R154, 0x1, -R5.reuse ;  /* 0x000000019a9a9824 */ /* 0x100fe200078e0a05 */
[----:B------:R-:W-:Y:S01]  /*2fc0*/  ISETP.GE.AND P1, PT, R179, RZ, PT ;  /* 0x000000ffb300720c */ /* 0x000fe20003f26270 */
[--C-:B------:R-:W-:Y:S01]  /*2fd0*/  @!P5 IMAD.IADD R164, R164, 0x1, -R5.reuse ;  /* 0x00000001a4a4d824 */ /* 0x100fe200078e0a05 */
[----:B------:R-:W-:Y:S01]  /*2fe0*/  ISETP.GE.AND P5, PT, R178, RZ, PT ;  /* 0x000000ffb200720c */ /* 0x000fe20003fa6270 */
[--C-:B------:R-:W-:Y:S01]  /*2ff0*/  @!P0 IMAD.IADD R162, R162, 0x1, -R5.reuse ;  /* 0x00000001a2a28824 */ /* 0x100fe200078e0a05 */
[----:B------:R-:W-:Y:S01]  /*3000*/  ISETP.GE.AND P0, PT, R177, RZ, PT ;  /* 0x000000ffb100720c */ /* 0x000fe20003f06270 */
[----:B------:R-:W-:Y:S01]  /*3010*/  IMAD.SHL.U32 R11, R3, 0x200, RZ ;  /* 0x00000200030b7824 */ /* 0x000fe200078e00ff */
[----:B------:R-:W-:Y:S01]  /*3020*/  LOP3.LUT R3, R9, 0x70, RZ, 0xc0, !PT ;  /* 0x0000007009037812 */ /* 0x000fe200078ec0ff */
[----:B------:R-:W-:Y:S01]  /*3030*/  @!P2 IMAD.IADD R158, R158, 0x1, -R5 ;  /* 0x000000019e9ea824 */ /* 0x000fe200078e0a05 */
[----:B------:R-:W-:Y:S01]  /*3040*/  ISETP.GE.AND P2, PT, R176, RZ, PT ;  /* 0x000000ffb000720c */ /* 0x000fe20003f46270 */
[----:B------:R-:W-:Y:S01]  /*3050*/  @!P4 IMAD.IADD R88, R88, 0x1, -R7 ;  /* 0x000000015858c824 */ /* 0x000fe200078e0a07 */
[----:B------:R-:W-:Y:S01]  /*3060*/  ISETP.GE.AND P4, PT, R175, RZ, PT ;  /* 0x000000ffaf00720c */ /* 0x000fe20003f86270 */
[----:B------:R-:W-:Y:S01]  /*3070*/  @!P3 IMAD.MOV R34, RZ, RZ, -R34 ;  /* 0x000000ffff22b224 */ /* 0x000fe200078e0a22 */
[----:B------:R-:W-:Y:S01]  /*3080*/  ISETP.GE.AND P3, PT, R155, RZ, PT ;  /* 0x000000ff9b00720c */ /* 0x000fe20003f66270 */
[----:B------:R-:W-:Y:S01]  /*3090*/  @!P1 IMAD.MOV R12, RZ, RZ, -R12 ;  /* 0x000000ffff0c9224 */ /* 0x000fe200078e0a0c */
[----:B------:R-:W-:Y:S01]  /*30a0*/  ISETP.GE.AND P1, PT, R173, RZ, PT ;  /* 0x000000ffad00720c */ /* 0x000fe20003f26270 */
[----:B------:R-:W-:Y:S01]  /*30b0*/  @!P5 IMAD.MOV R14, RZ, RZ, -R14 ;  /* 0x000000ffff0ed224 */ /* 0x000fe200078e0a0e */
[----:B------:R-:W-:Y:S01]  /*30c0*/  ISETP.GE.AND P5, PT, R172, RZ, PT ;  /* 0x000000ffac00720c */ /* 0x000fe20003fa6270 */
[----:B------:R-:W-:Y:S01]  /*30d0*/  @!P0 IMAD.MOV R16, RZ, RZ, -R16 ;  /* 0x000000ffff108224 */ /* 0x000fe200078e0a10 */
[----:B------:R-:W-:Y:S01]  /*30e0*/  ISETP.GE.AND P0, PT, R171, RZ, PT ;  /* 0x000000ffab00720c */ /* 0x000fe20003f06270 */
[----:B------:R-:W-:Y:S01]  /*30f0*/  IMAD.IADD R3, R3, 0x1, R4 ;  /* 0x0000000103037824 */ /* 0x000fe200078e0204 */
[----:B------:R-:W-:Y:S01]  /*3100*/  LOP3.LUT R4, R8, 0x4000, R11, 0xf8, !PT ;  /* 0x0000400008047812 */ /* 0x000fe200078ef80b */
        /* <DEDUP_REMOVED lines=10> */
[----:B------:R-:W-:Y:S01]  /*31b0*/  IMAD.MOV.U32 R112, RZ, RZ, R30 ;  /* 0x000000ffff707224 */ /* 0x000fe200078e001e */
[----:B------:R-:W1:Y:S01]  /*31c0*/  LDC.64 R8, c[0x0][0x230] ;  /* 0x00008c00ff087b82 */ /* 0x000e620000000a00 */
[----:B------:R-:W-:Y:S01]  /*31d0*/  @!P0 IMAD.MOV R28, RZ, RZ, -R28 ;  /* 0x000000ffff1c8224 */ /* 0x000fe200078e0a1c */
[----:B------:R-:W-:Y:S01]  /*31e0*/  ISETP.GE.AND P0, PT, R163, RZ, PT ;  /* 0x000000ffa300720c */ /* 0x000fe20003f06270 */
[----:B------:R-:W-:Y:S01]  /*31f0*/  @!P2 IMAD.MOV R112, RZ, RZ, -R112 ;  /* 0x000000ffff70a224 */ /* 0x000fe200078e0a70 */
[----:B------:R-:W-:Y:S01]  /*3200*/  ISETP.GE.AND P2, PT, R161, RZ, PT ;  /* 0x000000ffa100720c */ /* 0x000fe20003f46270 */
[----:B------:R-:W-:Y:S01]  /*3210*/  @!P4 IMAD.MOV R32, RZ, RZ, -R32 ;  /* 0x000000ffff20c224 */ /* 0x000fe200078e0a20 */
[----:B------:R-:W-:Y:S01]  /*3220*/  ISETP.GE.AND P4, PT, R159, RZ, PT ;  /* 0x000000ff9f00720c */ /* 0x000fe20003f86270 */
[----:B------:R-:W-:Y:S01]  /*3230*/  @!P6 IMAD.IADD R160, R160, 0x1, -R5 ;  /* 0x00000001a0a0e824 */ /* 0x000fe200078e0a05 */
[----:B------:R-:W-:Y:S01]  /*3240*/  LOP3.LUT R5, RZ, R157, RZ, 0x33, !PT ;  /* 0x0000009dff057212 */ /* 0x000fe200078e33ff */
[----:B------:R-:W-:Y:S01]  /*3250*/  @!P1 IMAD.MOV R36, RZ, RZ, -R36 ;  /* 0x000000ffff249224 */ /* 0x000fe200078e0a24 */
[----:B------:R-:W-:Y:S01]  /*3260*/  ISETP.GE.AND P1, PT, R153, RZ, PT ;  /* 0x000000ff9900720c */ /* 0x000fe20003f26270 */
[----:B------:R-:W-:Y:S01]  /*3270*/  @!P5 IMAD.MOV R38, RZ, RZ, -R38 ;  /* 0x000000ffff26d224 */ /* 0x000fe200078e0a26 */
[----:B------:R-:W-:Y:S01]  /*3280*/  ISETP.GE.AND P5, PT, R114, RZ, PT ;  /* 0x000000ff7200720c */ /* 0x000fe20003fa6270 */
[----:B------:R-:W-:-:S02]  /*3290*/  IMAD.MOV.U32 R114, RZ, RZ, R42 ;  /* 0x000000ffff727224 */ /* 0x000fc400078e002a */
[----:B------:R-:W-:Y:S01]  /*32a0*/  @!P0 IMAD.MOV R40, RZ, RZ, -R40 ;  /* 0x000000ffff288224 */ /* 0x000fe200078e0a28 */
[----:B------:R-:W-:Y:S01]  /*32b0*/  ISETP.GE.AND P0, PT, R151, RZ, PT ;  /* 0x000000ff9700720c */ /* 0x000fe20003f06270 */
[----:B------:R-:W-:Y:S01]  /*32c0*/  @!P2 IMAD.MOV R114, RZ, RZ, -R114 ;  /* 0x000000ffff72a224 */ /* 0x000fe200078e0a72 */
[----:B------:R-:W-:Y:S01]  /*32d0*/  ISETP.GE.AND P2, PT, R149, RZ, PT ;  /* 0x000000ff9500720c */ /* 0x000fe20003f46270 */
[----:B------:R-:W-:Y:S01]  /*32e0*/  @!P4 IMAD.MOV R44, RZ, RZ, -R44 ;  /* 0x000000ffff2cc224 */ /* 0x000fe200078e0a2c */
[----:B------:R-:W-:-:S03]  /*32f0*/  ISETP.GE.AND P4, PT, R147, RZ, PT ;  /* 0x000000ff9300720c */ /* 0x000fc60003f86270 */
[----:B------:R-:W-:Y:S01]  /*3300*/  @!P1 IMAD.MOV R48, RZ, RZ, -R48 ;  /* 0x000000ffff309224 */ /* 0x000fe200078e0a30 */
[----:B------:R-:W-:Y:S01]  /*3310*/  ISETP.GE.AND P1, PT, R143, RZ, PT ;  /* 0x000000ff8f00720c */ /* 0x000fe20003f26270 */
[----:B------:R-:W-:Y:S01]  /*3320*/  @!P5 IMAD.MOV R50, RZ, RZ, -R50 ;  /* 0x000000ffff32d224 */ /* 0x000fe200078e0a32 */
[----:B------:R-:W-:Y:S01]  /*3330*/  ISETP.GE.AND P5, PT, R116, RZ, PT ;  /* 0x000000ff7400720c */ /* 0x000fe20003fa6270 */
[----:B------:R-:W-:Y:S02]  /*3340*/  IMAD.MOV.U32 R116, RZ, RZ, R54 ;  /* 0x000000ffff747224 */ /* 0x000fe400078e0036 */
[----:B------:R-:W-:Y:S01]  /*3350*/  @!P0 IMAD.MOV R52, RZ, RZ, -R52 ;  /* 0x000000ffff348224 */ /* 0x000fe200078e0a34 */
[----:B------:R-:W-:Y:S01]  /*3360*/  ISETP.GE.AND P0, PT, R118, RZ, PT ;  /* 0x000000ff7600720c */ /* 0x000fe20003f06270 */
[----:B------:R-:W-:Y:S02]  /*3370*/  IMAD.MOV.U32 R118, RZ, RZ, R56 ;  /* 0x000000ffff767224 */ /* 0x000fe400078e0038 */
[----:B------:R-:W-:Y:S01]  /*3380*/  @!P2 IMAD.MOV R116, RZ, RZ, -R116 ;  /* 0x000000ffff74a224 */ /* 0x000fe200078e0a74 */
[----:B------:R-:W-:Y:S01]  /*3390*/  ISETP.GE.AND P2, PT, R120, RZ, PT ;  /* 0x000000ff7800720c */ /* 0x000fe20003f46270 */
[----:B------:R-:W-:Y:S01]  /*33a0*/  @!P4 IMAD.MOV R118, RZ, RZ, -R118 ;  /* 0x000000ffff76c224 */ /* 0x000fe200078e0a76 */
[----:B------:R-:W-:Y:S01]  /*33b0*/  ISETP.GE.AND P4, PT, R122, RZ, PT ;  /* 0x000000ff7a00720c */ /* 0x000fe20003f86270 */
[----:B------:R-:W-:-:S02]  /*33c0*/  IMAD.MOV.U32 R122, RZ, RZ, R60 ;  /* 0x000000ffff7a7224 */ /* 0x000fc400078e003c */
        /* <DEDUP_REMOVED lines=30> */
[----:B------:R-:W-:Y:S02]  /*35b0*/  IMAD.MOV.U32 R134, RZ, RZ, R86 ;  /* 0x000000ffff867224 */ /* 0x000fe400078e0056 */
        /* <DEDUP_REMOVED lines=46> */
[----:B------:R-:W-:-:S04]  /*38a0*/  ISETP.NE.AND P0, PT, R157, RZ, PT ;  /* 0x000000ff9d00720c */ /* 0x000fc80003f05270 */
[----:B------:R-:W-:Y:S01]  /*38b0*/  SEL R33, R5, R154, !P0 ;  /* 0x0000009a05217207 */ /* 0x000fe20004000000 */
[----:B-1----:R-:W-:Y:S02]  /*38c0*/  VIADD R154, R8, 0x3f ;  /* 0x0000003f089a7836 */ /* 0x002fe40000000000 */
[----:B------:R-:W-:Y:S01]  /*38d0*/  @!P1 IMAD.MOV R162, RZ, RZ, -R162 ;  /* 0x000000ffffa29224 */ /* 0x000fe200078e0aa2 */
[----:B------:R-:W-:Y:S01]  /*38e0*/  LOP3.LUT R195, R0, 0x20, RZ, 0xfc, !PT ;  /* 0x0000002000c37812 */ /* 0x000fe200078efcff */
[----:B------:R-:W-:Y:S01]  /*38f0*/  @!P4 IMAD.MOV R158, RZ, RZ, -R158 ;  /* 0x000000ffff9ec224 */ /* 0x000fe200078e0a9e */
[----:B------:R-:W-:Y:S01]  /*3900*/  ISETP.GT.AND P1, PT, R154, 0x3f, PT ;  /* 0x0000003f9a00780c */ /* 0x000fe20003f24270 */
[----:B------:R-:W-:Y:S02]  /*3910*/  @!P3 IMAD.MOV R160, RZ, RZ, -R160 ;  /* 0x000000ffffa0b224 */ /* 0x000fe400078e0aa0 */
[----:B------:R-:W-:Y:S02]  /*3920*/  @!P5 IMAD.MOV R166, RZ, RZ, -R166 ;  /* 0x000000ffffa6d224 */ /* 0x000fe400078e0aa6 */
[----:B------:R-:W-:Y:S01]  /*3930*/  @!P2 IMAD.MOV R164, RZ, RZ, -R164 ;  /* 0x000000ffffa4a224 */ /* 0x000fe200078e0aa4 */
[----:B------:R-:W-:-:S02]  /*3940*/  LOP3.LUT R196, R0, 0x2, RZ, 0xfc, !PT ;  /* 0x0000000200c47812 */ /* 0x000fc400078efcff */
[C---:B------:R-:W-:Y:S02]  /*3950*/  SEL R56, R5.reuse, R28, !P0 ;  /* 0x0000001c05387207 */ /* 0x040fe40004000000 */
[C---:B------:R-:W-:Y:S02]  /*3960*/  SEL R81, R5.reuse, R50, !P0 ;  /* 0x0000003205517207 */ /* 0x040fe40004000000 */
[----:B------:R-:W-:Y:S02]  /*3970*/  SEL R27, RZ, 0x4, !P1 ;  /* 0x00000004ff1b7807 */ /* 0x000fe40004800000 */
[C---:B------:R-:W-:Y:S02]  /*3980*/  SEL R29, R5.reuse, R12, !P0 ;  /* 0x0000000c051d7207 */ /* 0x040fe40004000000 */
[C---:B------:R-:W-:Y:S02]  /*3990*/  SEL R58, R5.reuse, R32, !P0 ;  /* 0x00000020053a7207 */ /* 0x040fe40004000000 */
[----:B------:R-:W-:-:S02]  /*39a0*/  SEL R59, R5, R34, !P0 ;  /* 0x00000022053b7207 */ /* 0x000fc40004000000 */
[C---:B------:R-:W-:Y:S02]  /*39b0*/  SEL R61, R5.reuse, R38, !P0 ;  /* 0x00000026053d7207 */ /* 0x040fe40004000000 */
[C---:B------:R-:W-:Y:S02]  /*39c0*/  SEL R64, R5.reuse, R40, !P0 ;  /* 0x0000002805407207 */ /* 0x040fe40004000000 */
[C---:B------:R-:W-:Y:S02]  /*39d0*/  SEL R70, R5.reuse, R44, !P0 ;  /* 0x0000002c05467207 */ /* 0x040fe40004000000 */
        /* <DEDUP_REMOVED lines=9> */
[----:B------:R-:W-:Y:S02]  /*3a70*/  ISETP.GE.AND P1, PT, R195, R8, PT ;  /* 0x00000008c300720c */ /* 0x000fe40003f26270 */
[C---:B------:R-:W-:Y:S02]  /*3a80*/  SEL R11, R5.reuse, R10, !P0 ;  /* 0x0000000a050b7207 */ /* 0x040fe40004000000 */
[C---:B------:R-:W-:Y:S02]  /*3a90*/  SEL R30, R5.reuse, R14, !P0 ;  /* 0x0000000e051e7207 */ /* 0x040fe40004000000 */
[C---:B------:R-:W-:Y:S02]  /*3aa0*/  SEL R31, R5.reuse, R16, !P0 ;  /* 0x00000010051f7207 */ /* 0x040fe40004000000 */
[C---:B------:R-:W-:Y:S01]  /*3ab0*/  SEL R37, R5.reuse, R18, !P0 ;  /* 0x0000001205257207 */ /* 0x040fe20004000000 */
[----:B------:R-:W1:Y:S01]  /*3ac0*/  LDC.64 R16, c[0x0][0x238] ;  /* 0x00008e00ff107b82 */ /* 0x000e620000000a00 */
        /* <DEDUP_REMOVED lines=41> */
[----:B------:R-:W-:Y:S02]  /*3d60*/  SEL R12, R5, R166, !P0 ;  /* 0x000000a6050c7207 */ /* 0x000fe40004000000 */
[----:B------:R-:W-:-:S02]  /*3d70*/  LOP3.LUT R189, R0, 0x8, RZ, 0xfc, !PT ;  /* 0x0000000800bd7812 */ /* 0x000fc400078efcff */
[-C--:B------:R-:W-:Y:S02]  /*3d80*/  ISETP.GE.AND P0, PT, R0, R8.reuse, PT ;  /* 0x000000080000720c */ /* 0x080fe40003f06270 */
[----:B------:R-:W-:Y:S02]  /*3d90*/  ISETP.GE.AND P2, PT, R196, R8, PT ;  /* 0x00000008c400720c */ /* 0x000fe40003f46270 */
[C---:B------:R-:W-:Y:S02]  /*3da0*/  LOP3.LUT R194, R0.reuse, 0x22, RZ, 0xfc, !PT ;  /* 0x0000002200c27812 */ /* 0x040fe400078efcff */
[C---:B------:R-:W-:Y:S02]  /*3db0*/  LOP3.LUT R193, R0.reuse, 0x4, RZ, 0xfc, !PT ;  /* 0x0000000400c17812 */ /* 0x040fe400078efcff */
[C---:B------:R-:W-:Y:S02]  /*3dc0*/  LOP3.LUT R192, R0.reuse, 0x6, RZ, 0xfc, !PT ;  /* 0x0000000600c07812 */ /* 0x040fe400078efcff */
[----:B------:R-:W-:-:S02]  /*3dd0*/  LOP3.LUT R191, R0, 0x24, RZ, 0xfc, !PT ;  /* 0x0000002400bf7812 */ /* 0x000fc400078efcff */
[C---:B------:R-:W-:Y:S02]  /*3de0*/  LOP3.LUT R190, R0.reuse, 0x26, RZ, 0xfc, !PT ;  /* 0x0000002600be7812 */ /* 0x040fe400078efcff */
[----:B------:R-:W-:Y:S02]  /*3df0*/  SEL R7, R27, RZ, !P1 ;  /* 0x000000ff1b077207 */ /* 0x000fe40004800000 */
[----:B------:R-:W-:Y:S02]  /*3e00*/  ISETP.GE.AND P1, PT, R189, R8, PT ;  /* 0x00000008bd00720c */ /* 0x000fe40003f26270 */
[----:B------:R-:W-:Y:S02]  /*3e10*/  LOP3.LUT R183, R0, 0x2c, RZ, 0xfc, !PT ;  /* 0x0000002c00b77812 */ /* 0x000fe400078efcff */
[C---:B------:R-:W-:Y:S02]  /*3e20*/  SEL R18, R27.reuse, RZ, !P0 ;  /* 0x000000ff1b127207 */ /* 0x040fe40004000000 */
[----:B------:R-:W-:-:S02]  /*3e30*/  SEL R15, R27, RZ, !P2 ;  /* 0x000000ff1b0f7207 */ /* 0x000fc40005000000 */
[-C--:B------:R-:W-:Y:S02]  /*3e40*/  ISETP.GE.AND P6, PT, R194, R8.reuse, PT ;  /* 0x00000008c200720c */ /* 0x080fe40003fc6270 */
[-C--:B------:R-:W-:Y:S02]  /*3e50*/  ISETP.GE.AND P4, PT, R193, R8.reuse, PT ;  /* 0x00000008c100720c */ /* 0x080fe40003f86270 */
[-C--:B------:R-:W-:Y:S02]  /*3e60*/  ISETP.GE.AND P5, PT, R192, R8.reuse, PT ;  /* 0x00000008c000720c */ /* 0x080fe40003fa6270 */
[-C--:B------:R-:W-:Y:S02]  /*3e70*/  ISETP.GE.AND P0, PT, R191, R8.reuse, PT ;  /* 0x00000008bf00720c */ /* 0x080fe40003f06270 */
[----:B------:R-:W-:Y:S02]  /*3e80*/  ISETP.GE.AND P2, PT, R190, R8, PT ;  /* 0x00000008be00720c */ /* 0x000fe40003f46270 */
[----:B------:R-:W-:-:S02]  /*3e90*/  LOP3.LUT R188, R0, 0xa, RZ, 0xfc, !PT ;  /* 0x0000000a00bc7812 */ /* 0x000fc400078efcff */
[C---:B------:R-:W-:Y:S02]  /*3ea0*/  LOP3.LUT R187, R0.reuse, 0x28, RZ, 0xfc, !PT ;  /* 0x0000002800bb7812 */ /* 0x040fe400078efcff */
[C---:B------:R-:W-:Y:S02]  /*3eb0*/  LOP3.LUT R186, R0.reuse, 0x2a, RZ, 0xfc, !PT ;  /* 0x0000002a00ba7812 */ /* 0x040fe400078efcff */
[C---:B------:R-:W-:Y:S02]  /*3ec0*/  LOP3.LUT R185, R0.reuse, 0xc, RZ, 0xfc, !PT ;  /* 0x0000000c00b97812 */ /* 0x040fe400078efcff */
[----:B------:R-:W-:Y:S02]  /*3ed0*/  LOP3.LUT R184, R0, 0xe, RZ, 0xfc, !PT ;  /* 0x0000000e00b87812 */ /* 0x000fe400078efcff */
[----:B------:R-:W-:Y:S02]  /*3ee0*/  SEL R20, R27, RZ, !P1 ;  /* 0x000000ff1b147207 */ /* 0x000fe40004800000 */
[----:B------:R-:W-:-:S02]  /*3ef0*/  ISETP.GE.AND P1, PT, R183, R8, PT ;  /* 0x00000008b700720c */ /* 0x000fc40003f26270 */
[----:B------:R-:W-:Y:S02]  /*3f00*/  LOP3.LUT R177, R0, 0x14, RZ, 0xfc, !PT ;  /* 0x0000001400b17812 */ /* 0x000fe400078efcff */
[C---:B------:R-:W-:Y:S02]  /*3f10*/  SEL R78, R27.reuse, RZ, !P6 ;  /* 0x000000ff1b4e7207 */ /* 0x040fe40007000000 */
[C---:B------:R-:W-:Y:S02]  /*3f20*/  SEL R19, R27.reuse, RZ, !P4 ;  /* 0x000000ff1b137207 */ /* 0x040fe40006000000 */
[C---:B------:R-:W-:Y:S02]  /*3f30*/  SEL R249, R27.reuse, RZ, !P5 ;  /* 0x000000ff1bf97207 */ /* 0x040fe40006800000 */
        /* <DEDUP_REMOVED lines=24> */
[----:B------:R-:W-:Y:S01]  /*40c0*/  ISETP.GE.AND P2, PT, R178, R8, PT ;  /* 0x00000008b200720c */ /* 0x000fe20003f46270 */
[----:B------:R-:W-:Y:S01]  /*40d0*/  UIADD3 UR4, UR4, -0x40, URZ ;  /* 0xffffffc004047890 */ /* 0x000fe2000fffe03f */
[----:B------:R-:W-:-:S02]  /*40e0*/  LOP3.LUT R176, R0, 0x16, RZ, 0xfc, !PT ;  /* 0x0000001600b07812 */ /* 0x000fc400078efcff */
[C---:B------:R-:W-:Y:S02]  /*40f0*/  LOP3.LUT R175, R0.reuse, 0x34, RZ, 0xfc, !PT ;  /* 0x0000003400af7812 */ /* 0x040fe400078efcff */
[C---:B------:R-:W-:Y:S02]  /*4100*/  LOP3.LUT R174, R0.reuse, 0x36, RZ, 0xfc, !PT ;  /* 0x0000003600ae7812 */ /* 0x040fe400078efcff */
[C---:B------:R-:W-:Y:S02]  /*4110*/  LOP3.LUT R173, R0.reuse, 0x18, RZ, 0xfc, !PT ;  /* 0x0000001800ad7812 */ /* 0x040fe400078efcff */
[----:B------:R-:W-:Y:S02]  /*4120*/  LOP3.LUT R172, R0, 0x1a, RZ, 0xfc, !PT ;  /* 0x0000001a00ac7812 */ /* 0x000fe400078efcff */
[----:B------:R-:W-:Y:S02]  /*4130*/  SEL R23, R27, RZ, !P1 ;  /* 0x000000ff1b177207 */ /* 0x000fe40004800000 */
[----:B------:R-:W-:-:S02]  /*4140*/  ISETP.GE.AND P1, PT, R171, R8, PT ;  /* 0x00000008ab00720c */ /* 0x000fc40003f26270 */
[C---:B------:R-:W-:Y:S02]  /*4150*/  SEL R245, R27.reuse, RZ, !P6 ;  /* 0x000000ff1bf57207 */ /* 0x040fe40007000000 */
[C---:B------:R-:W-:Y:S02]  /*4160*/  SEL R22, R27.reuse, RZ, !P4 ;  /* 0x000000ff1b167207 */ /* 0x040fe40006000000 */
[C---:B------:R-:W-:Y:S02]  /*4170*/  SEL R240, R27.reuse, RZ, !P5 ;  /* 0x000000ff1bf07207 */ /* 0x040fe40006800000 */
[C---:B------:R-:W-:Y:S02]  /*4180*/  SEL R241, R27.reuse, RZ, !P0 ;  /* 0x000000ff1bf17207 */ /* 0x040fe40004000000 */
[----:B------:R-:W-:Y:S02]  /*4190*/  SEL R242, R27, RZ, !P2 ;  /* 0x000000ff1bf27207 */ /* 0x000fe40005000000 */
[----:B------:R-:W-:-:S02]  /*41a0*/  ISETP.GE.AND P6, PT, R176, R8, PT ;  /* 0x00000008b000720c */ /* 0x000fc40003fc6270 */
[-C--:B------:R-:W-:Y:S02]  /*41b0*/  ISETP.GE.AND P4, PT, R175, R8.reuse, PT ;  /* 0x00000008af00720c */ /* 0x080fe40003f86270 */
[-C--:B------:R-:W-:Y:S02]  /*41c0*/  ISETP.GE.AND P5, PT, R174, R8.reuse, PT ;  /* 0x00000008ae00720c */ /* 0x080fe40003fa6270 */
[-C--:B------:R-:W-:Y:S02]  /*41d0*/  ISETP.GE.AND P0, PT, R173, R8.reuse, PT ;  /* 0x00000008ad00720c */ /* 0x080fe40003f06270 */
[----:B------:R-:W-:Y:S02]  /*41e0*/  ISETP.GE.AND P2, PT, R172, R8, PT ;  /* 0x00000008ac00720c */ /* 0x000fe40003f46270 */
[C---:B------:R-:W-:Y:S02]  /*41f0*/  LOP3.LUT R170, R0.reuse, 0x3a, RZ, 0xfc, !PT ;  /* 0x0000003a00aa7812 */ /* 0x040fe400078efcff */
[----:B------:R-:W-:-:S02]  /*4200*/  LOP3.LUT R169, R0, 0x1c, RZ, 0xfc, !PT ;  /* 0x0000001c00a97812 */ /* 0x000fc400078efcff */
[C---:B------:R-:W-:Y:S02]  /*4210*/  LOP3.LUT R168, R0.reuse, 0x1e, RZ, 0xfc, !PT ;  /* 0x0000001e00a87812 */ /* 0x040fe400078efcff */
[C---:B------:R-:W-:Y:S02]  /*4220*/  LOP3.LUT R167, R0.reuse, 0x3c, RZ, 0xfc, !PT ;  /* 0x0000003c00a77812 */ /* 0x040fe400078efcff */
[----:B---3--:R-:W-:Y:S02]  /*4230*/  LOP3.LUT R157, R0, 0x3e, RZ, 0xfc, !PT ;  /* 0x0000003e009d7812 */ /* 0x008fe400078efcff */
[----:B------:R-:W-:Y:S02]  /*4240*/  ISETP.GE.AND P3, PT, R165, R8, PT ;  /* 0x00000008a500720c */ /* 0x000fe40003f66270 */
[----:B------:R-:W-:Y:S02]  /*4250*/  SEL R235, R27, RZ, !P1 ;  /* 0x000000ff1beb7207 */ /* 0x000fe40004800000 */
[----:B------:R-:W-:-:S02]  /*4260*/  ISETP.GE.AND P1, PT, R165, UR4, PT ;  /* 0x00000004a5007c0c */ /* 0x000fc4000bf26270 */
        /* <DEDUP_REMOVED lines=10> */
[----:B------:R-:W-:Y:S02]  /*4310*/  SEL R8, R27, RZ, !P3 ;  /* 0x000000ff1b087207 */ /* 0x000fe40005800000 */
[----:B------:R-:W-:-:S02]  /*4320*/  ISETP.GT.AND P3, PT, R154, 0x7f, PT ;  /* 0x0000007f9a00780c */ /* 0x000fc40003f64270 */
[----:B------:R-:W-:Y:S02]  /*4330*/  SEL R5, RZ, 0x4, P1 ;  /* 0x00000004ff057807 */ /* 0x000fe40000800000 */
[----:B------:R-:W-:Y:S02]  /*4340*/  ISETP.NE.U32.AND P1, PT, R8, RZ, PT ;  /* 0x000000ff0800720c */ /* 0x000fe40003f25070 */
[----:B------:R-:W-:Y:S02]  /*4350*/  SEL R8, R5, RZ, P3 ;  /* 0x000000ff05087207 */ /* 0x000fe40001800000 */
[C---:B------:R-:W-:Y:S02]  /*4360*/  SEL R236, R27.reuse, RZ, !P6 ;  /* 0x000000ff1bec7207 */ /* 0x040fe40007000000 */
[C---:B------:R-:W-:Y:S02]  /*4370*/  SEL R5, R27.reuse, RZ, !P4 ;  /* 0x000000ff1b057207 */ /* 0x040fe40006000000 */
[----:B------:R-:W-:-:S02]  /*4380*/  SEL R25, R27, RZ, !P5 ;  /* 0x000000ff1b197207 */ /* 0x000fc40006800000 */
[C---:B------:R-:W-:Y:S02]  /*4390*/  SEL R26, R27.reuse, RZ, !P0 ;  /* 0x000000ff1b1a7207 */ /* 0x040fe40004000000 */
[----:B------:R-:W-:Y:S02]  /*43a0*/  SEL R27, R27, RZ, !P2 ;  /* 0x000000ff1b1b7207 */ /* 0x000fe40005000000 */
[----:B--2---:R-:W-:Y:S01]  /*43b0*/  ISETP.GE.AND P2, PT, R2, RZ, PT ;  /* 0x000000ff0200720c */ /* 0x004fe20003f46270 */
[----:B-1----:R-:W-:Y:S01]  /*43c0*/  IMAD R14, R165, R17, RZ ;  /* 0x00000011a50e7224 */ /* 0x002fe200078e02ff */
[----:B------:R-:W-:Y:S01]  /*43d0*/  ISETP.NE.AND P0, PT, R156, RZ, PT ;  /* 0x000000ff9c00720c */ /* 0x000fe20003f05270 */
[----:B------:R-:W-:Y:S02]  /*43e0*/  IMAD R151, R11, UR8, RZ ;  /* 0x000000080b977c24 */ /* 0x000fe4000f8e02ff */
[----:B------:R-:W-:Y:S01]  /*43f0*/  IMAD R149, R29, UR8, RZ ;  /* 0x000000081d957c24 */ /* 0x000fe2000f8e02ff */
[----:B------:R-:W-:Y:S01]  /*4400*/  LEA R36, P4, R14, UR6, 0x2 ;  /* 0x000000060e247c11 */ /* 0x000fe2000f8810ff */
[----:B------:R-:W-:-:S02]  /*4410*/  IMAD R109, R30, UR8, RZ ;  /* 0x000000081e6d7c24 */ /* 0x000fc4000f8e02ff */
[----:B------:R-:W-:Y:S01]  /*4420*/  IMAD R147, R31, UR8, RZ ;  /* 0x000000081f937c24 */ /* 0x000fe2000f8e02ff */
[----:B------:R-:W-:Y:S01]  /*4430*/  LEA.HI.X.SX32 R10, R14, UR7, 0x2, P4 ;  /* 0x000000070e0a7c11 */ /* 0x000fe2000a0f16ff */
[----:B------:R-:W-:Y:S01]  /*4440*/  IMAD R145, R37, UR8, RZ ;  /* 0x0000000825917c24 */ /* 0x000fe2000f8e02ff */
[-C--:B------:R-:W-:Y:S01]  /*4450*/  LEA R30, P4, R151, R36.reuse, 0x2 ;  /* 0x00000024971e7211 */ /* 0x080fe200078810ff */
[----:B------:R-:W-:Y:S01]  /*4460*/  @!P2 IMAD.MOV R88, RZ, RZ, -R88 ;  /* 0x000000ffff58a224 */ /* 0x000fe200078e0a58 */
[----:B------:R-:W-:Y:S01]  /*4470*/  LEA R160, P2, R149, R36, 0x2 ;  /* 0x0000002495a07211 */ /* 0x000fe200078410ff */
[----:B------:R-:W-:Y:S01]  /*4480*/  IMAD R137, R42, UR8, RZ ;  /* 0x000000082a897c24 */ /* 0x000fe2000f8e02ff */
[----:B------:R-:W-:Y:S01]  /*4490*/  @!P0 LOP3.LUT R88, RZ, R156, RZ, 0x33, !PT ;  /* 0x0000009cff588212 */ /* 0x000fe200078e33ff */
[----:B------:R-:W-:Y:S01]  /*44a0*/  IMAD R121, R43, UR8, RZ ;  /* 0x000000082b797c24 */ /* 0x000fe2000f8e02ff */
[----:B------:R-:W-:Y:S01]  /*44b0*/  LEA.HI.X.SX32 R31, R151, R10, 0x2, P4 ;  /* 0x0000000a971f7211 */ /* 0x000fe200020f16ff */
[----:B------:R-:W-:Y:S01]  /*44c0*/  STL [R1+0x41c], R17 ;  /* 0x00041c1101007387 */ /* 0x000fe20000100800 */
[-C--:B------:R-:W-:Y:S01]  /*44d0*/  LEA R158, P0, R109, R36.reuse, 0x2 ;  /* 0x000000246d9e7211 */ /* 0x080fe200078010ff */
[----:B------:R-:W-:Y:S01]  /*44e0*/  IMAD R93, R54, UR8, RZ ;  /* 0x00000008365d7c24 */ /* 0x000fe2000f8e02ff */
[----:B------:R-:W-:Y:S01]  /*44f0*/  LEA R152, P4, R147, R36, 0x2 ;  /* 0x0000002493987211 */ /* 0x000fe200078810ff */
[----:B------:R-:W-:Y:S01]  /*4500*/  IMAD R97, R90, UR8, RZ ;  /* 0x000000085a617c24 */ /* 0x000fe2000f8e02ff */
[----:B------:R-:W-:Y:S01]  /*4510*/  LEA.HI.X.SX32 R161, R149, R10, 0x2, P2 ;  /* 0x0000000a95a17211 */ /* 0x000fe200010f16ff */
[----:B------:R-:W-:Y:S01]  /*4520*/  STL [R1+0x410], R14 ;  /* 0x0004100e01007387 */ /* 0x000fe20000100800 */
[----:B------:R-:W-:Y:S01]  /*4530*/  LEA R150, P2, R145, R36, 0x2 ;  /* 0x0000002491967211 */ /* 0x000fe200078410ff */
[----:B------:R-:W-:Y:S01]  /*4540*/  IMAD R143, R55, UR8, RZ ;  /* 0x00000008378f7c24 */ /* 0x000fe2000f8e02ff */
[-C--:B------:R-:W-:Y:S01]  /*4550*/  LEA.HI.X.SX32 R159, R109, R10.reuse, 0x2, P0 ;  /* 0x0000000a6d9f7211 */ /* 0x080fe200000f16ff */
[----:B------:R-:W-:Y:S01]  /*4560*/  STL [R1+0x414], R2 ;  /* 0x0004140201007387 */ /* 0x000fe20000100800 */
[----:B------:R-:W-:Y:S01]  /*4570*/  LEA.HI.X.SX32 R153, R147, R10, 0x2, P4 ;  /* 0x0000000a93997211 */ /* 0x000fe200020f16ff */
[----:B------:R-:W-:Y:S01]  /*4580*/  IMAD R141, R56, UR8, RZ ;  /* 0x00000008388d7c24 */ /* 0x000fe2000f8e02ff */
[-C--:B------:R-:W-:Y:S01]  /*4590*/  LEA R108, P0, R137, R36.reuse, 0x2 ;  /* 0x00000024896c7211 */ /* 0x080fe200078010ff */
[----:B------:R1:W-:Y:S01]  /*45a0*/  STL [R1+0x3d4], R151 ;  /* 0x0003d49701007387 */ /* 0x0003e20000100800 */
[----:B------:R-:W-:Y:S01]  /*45b0*/  IMAD R131, R64, UR8, RZ ;  /* 0x0000000840837c24 */ /* 0x000fe2000f8e02ff */
[----:B------:R-:W-:Y:S01]  /*45c0*/  LEA R90, P4, R121, R36, 0x2 ;  /* 0x00000024795a7211 */ /* 0x000fe200078810ff */
[----:B------:R-:W-:Y:S01]  /*45d0*/  IMAD R123, R57, UR8, RZ ;  /* 0x00000008397b7c24 */ /* 0x000fe2000f8e02ff */
[----:B------:R-:W-:Y:S01]  /*45e0*/  STL [R1+0x3d0], R149 ;  /* 0x0003d09501007387 */ /* 0x000fe20000100800 */
[----:B------:R-:W-:Y:S01]  /*45f0*/  IMAD R95, R91, UR8, RZ ;  /* 0x000000085b5f7c24 */ /* 0x000fe2000f8e02ff */
[----:B------:R-:W-:Y:S01]  /*4600*/  LEA.HI.X.SX32 R91, R121, R10, 0x2, P4 ;  /* 0x0000000a795b7211 */ /* 0x000fe200020f16ff */
[----:B------:R-:W-:-:S02]  /*4610*/  IMAD R129, R65, UR8, RZ ;  /* 0x0000000841817c24 */ /* 0x000fc4000f8e02ff */
[----:B------:R-:W-:Y:S01]  /*4620*/  IMAD R139, R58, UR8, RZ ;  /* 0x000000083a8b7c24 */ /* 0x000fe2000f8e02ff */
[----:B-1----:R-:W-:Y:S01]  /*4630*/  LEA.HI.X.SX32 R151, R145, R10, 0x2, P2 ;  /* 0x0000000a91977211 */ /* 0x002fe200010f16ff */
[----:B------:R-:W-:Y:S01]  /*4640*/  IMAD R135, R59, UR8, RZ ;  /* 0x000000083b877c24 */ /* 0x000fe2000f8e02ff */
[-C--:B------:R-:W-:Y:S01]  /*4650*/  LEA R64, P2, R93, R36.reuse, 0x2 ;  /* 0x000000245d407211 */ /* 0x080fe200078410ff */
[----:B------:R1:W-:Y:S01]  /*4660*/  STL [R1+0x3cc], R109 ;  /* 0x0003cc6d01007387 */ /* 0x0003e20000100800 */
[----:B------:R-:W-:Y:S01]  /*4670*/  LEA R120, P4, R141, R36, 0x2 ;  /* 0x000000248d787211 */ /* 0x000fe200078810ff */
[----:B------:R-:W-:Y:S01]  /*4680*/  IMAD R133, R60, UR8, RZ ;  /* 0x000000083c857c24 */ /* 0x000fe2000f8e02ff */
[----:B------:R-:W-:Y:S01]  /*4690*/  LEA.HI.X.SX32 R65, R93, R10, 0x2, P2 ;  /* 0x0000000a5d417211 */ /* 0x000fe200010f16ff */
[----:B------:R-:W-:Y:S01]  /*46a0*/  STL [R1+0x3c8], R147 ;  /* 0x0003c89301007387 */ /* 0x000fe20000100800 */
[----:B------:R-:W-:Y:S01]  /*46b0*/  LEA R92, P2, R123, R36, 0x2 ;  /* 0x000000247b5c7211 */ /* 0x000fe200078410ff */
[----:B------:R-:W-:-:S02]  /*46c0*/  IMAD R117, R61, UR8, RZ ;  /* 0x000000083d757c24 */ /* 0x000fc4000f8e02ff */
[----:B------:R-:W-:Y:S02]  /*46d0*/  IMAD R105, R86, UR8, RZ ;  /* 0x0000000856697c24 */ /* 0x000fe4000f8e02ff */
[----:B------:R-:W-:Y:S01]  /*46e0*/  IMAD R127, R70, UR8, RZ ;  /* 0x00000008467f7c24 */ /* 0x000fe2000f8e02ff */
[----:B-1----:R-:W-:Y:S01]  /*46f0*/  LEA.HI.X.SX32 R109, R137, R10, 0x2, P0 ;  /* 0x0000000a896d7211 */ /* 0x002fe200000f16ff */
[----:B------:R-:W-:Y:S01]  /*4700*/  STL [R1+0x3c4], R145 ;  /* 0x0003c49101007387 */ /* 0x000fe20000100800 */
[----:B------:R-:W-:Y:S01]  /*4710*/  LEA R136, P0, R143, R36, 0x2 ;  /* 0x000000248f887211 */ /* 0x000fe200078010ff */
[----:B------:R-:W-:Y:S02]  /*4720*/  IMAD R115, R71, UR8, RZ ;  /* 0x0000000847737c24 */ /* 0x000fe4000f8e02ff */
[----:B------:R-:W-:Y:S01]  /*4730*/  IMAD R125, R80, UR8, RZ ;  /* 0x00000008507d7c24 */ /* 0x000fe2000f8e02ff */
[----:B------:R1:W-:Y:S01]  /*4740*/  STL [R1+0x3c0], R137 ;  /* 0x0003c08901007387 */ /* 0x0003e20000100800 */
[----:B------:R-:W-:-:S02]  /*4750*/  IMAD R103, R87, UR8, RZ ;  /* 0x0000000857677c24 */ /* 0x000fc4000f8e02ff */
[----:B------:R-:W-:Y:S01]  /*4760*/  IMAD R111, R84, UR8, RZ ;  /* 0x00000008546f7c24 */ /* 0x000fe2000f8e02ff */
[----:B------:R2:W-:Y:S01]  /*4770*/  STL [R1+0x3bc], R121 ;  /* 0x0003bc7901007387 */ /* 0x0005e20000100800 */
[----:B------:R-:W-:Y:S02]  /*4780*/  IMAD R119, R81, UR8, RZ ;  /* 0x0000000851777c24 */ /* 0x000fe4000f8e02ff */
[----:B------:R-:W-:Y:S01]  /*4790*/  IMAD R113, R82, UR8, RZ ;  /* 0x0000000852717c24 */ /* 0x000fe2000f8e02ff */
[----:B------:R3:W-:Y:S01]  /*47a0*/  STL [R1+0x3b8], R93 ;  /* 0x0003b85d01007387 */ /* 0x0007e20000100800 */
[----:B------:R-:W-:Y:S01]  /*47b0*/  IMAD R99, R83, UR8, RZ ;  /* 0x0000000853637c24 */ /* 0x000fe2000f8e02ff */
[----:B-1----:R-:W-:Y:S01]  /*47c0*/  LEA.HI.X.SX32 R137, R143, R10, 0x2, P0 ;  /* 0x0000000a8f897211 */ /* 0x002fe200000f16ff */
[----:B------:R-:W-:Y:S01]  /*47d0*/  IMAD R107, R85, UR8, RZ ;  /* 0x00000008556b7c24 */ /* 0x000fe2000f8e02ff */
[----:B------:R-:W-:Y:S01]  /*47e0*/  LEA R60, P0, R139, R36, 0x2 ;  /* 0x000000248b3c7211 */ /* 0x000fe200078010ff */
[----:B------:R-:W-:Y:S01]  /*47f0*/  IMAD R101, R89, UR8, RZ ;  /* 0x0000000859657c24 */ /* 0x000fe2000f8e02ff */
[----:B--2---:R-:W-:Y:S01]  /*4800*/  LEA.HI.X.SX32 R121, R141, R10, 0x2, P4 ;  /* 0x0000000a8d797211 */ /* 0x004fe200020f16ff */
[----:B------:R-:W-:Y:S01]  /*4810*/  UIADD3 UR5, UR5, -0x80, URZ ;  /* 0xffffff8005057890 */ /* 0x000fe2000fffe03f */
[----:B------:R-:W-:Y:S01]  /*4820*/  LEA R148, P4, R135, R36, 0x2 ;  /* 0x0000002487947211 */ /* 0x000fe200078810ff */
[----:B------:R-:W-:Y:S01]  /*4830*/  ULDC UR6, c[0x0][0x230] ;  /* 0x00008c0000067ab9 */ /* 0x000fe20000000800 */
[----:B---3--:R-:W-:Y:S01]  /*4840*/  LEA.HI.X.SX32 R93, R123, R10, 0x2, P2 ;  /* 0x0000000a7b5d7211 */ /* 0x008fe200010f16ff */
[----:B------:R-:W-:Y:S01]  /*4850*/  STL [R1+0x3b4], R143 ;  /* 0x0003b48f01007387 */ /* 0x000fe20000100800 */
[----:B------:R-:W-:-:S02]  /*4860*/  LEA R122, P2, R133, R36, 0x2 ;  /* 0x00000024857a7211 */ /* 0x000fc400078410ff */
[-C--:B------:R-:W-:Y:S01]  /*4870*/  LEA.HI.X.SX32 R61, R139, R10.reuse, 0x2, P0 ;  /* 0x0000000a8b3d7211 */ /* 0x080fe200000f16ff */
[----:B------:R-:W-:Y:S01]  /*4880*/  STL [R1+0x3b0], R141 ;  /* 0x0003b08d01007387 */ /* 0x000fe20000100800 */
[----:B------:R-:W-:Y:S02]  /*4890*/  LEA.HI.X.SX32 R149, R135, R10, 0x2, P4 ;  /* 0x0000000a87957211 */ /* 0x000fe400020f16ff */
[-C--:B------:R-:W-:Y:S01]  /*48a0*/  LEA R86, P0, R117, R36.reuse, 0x2 ;  /* 0x0000002475567211 */ /* 0x080fe200078010ff */
[----:B------:R1:W-:Y:S01]  /*48b0*/  STL [R1+0x3ac], R123 ;  /* 0x0003ac7b01007387 */ /* 0x0003e20000100800 */
[----:B------:R-:W-:Y:S02]  /*48c0*/  LEA R58, P4, R131, R36, 0x2 ;  /* 0x00000024833a7211 */ /* 0x000fe400078810ff */
[-C--:B------:R-:W-:Y:S01]  /*48d0*/  LEA.HI.X.SX32 R87, R117, R10.reuse, 0x2, P0 ;  /* 0x0000000a75577211 */ /* 0x080fe200000f16ff */
[----:B------:R-:W-:Y:S01]  /*48e0*/  STL [R1+0x3a8], R139 ;  /* 0x0003a88b01007387 */ /* 0x000fe20000100800 */
[----:B------:R-:W-:-:S02]  /*48f0*/  LEA.HI.X.SX32 R59, R131, R10, 0x2, P4 ;  /* 0x0000000a833b7211 */ /* 0x000fc400020f16ff */
[----:B-1----:R-:W-:Y:S02]  /*4900*/  LEA.HI.X.SX32 R123, R133, R10, 0x2, P2 ;  /* 0x0000000a857b7211 */ /* 0x002fe400010f16ff */
[-C--:B------:R-:W-:Y:S01]  /*4910*/  LEA R146, P2, R129, R36.reuse, 0x2 ;  /* 0x0000002481927211 */ /* 0x080fe200078410ff */
[----:B------:R-:W-:Y:S01]  /*4920*/  STL [R1+0x3a4], R135 ;  /* 0x0003a48701007387 */ /* 0x000fe20000100800 */
[-C--:B------:R-:W-:Y:S02]  /*4930*/  LEA R116, P0, R127, R36.reuse, 0x2 ;  /* 0x000000247f747211 */ /* 0x080fe400078010ff */
[----:B------:R-:W-:Y:S02]  /*4940*/  LEA R84, P4, R115, R36, 0x2 ;  /* 0x0000002473547211 */ /* 0x000fe400078810ff */
[----:B------:R-:W-:Y:S01]  /*4950*/  LEA.HI.X.SX32 R147, R129, R10, 0x2, P2 ;  /* 0x0000000a81937211 */ /* 0x000fe200010f16ff */
[----:B------:R-:W-:Y:S01]  /*4960*/  STL [R1+0x3a0], R133 ;  /* 0x0003a08501007387 */ /* 0x000fe20000100800 */
[----:B------:R-:W-:-:S02]  /*4970*/  LEA R42, P2, R125, R36, 0x2 ;  /* 0x000000247d2a7211 */ /* 0x000fc400078410ff */
[----:B------:R-:W-:Y:S01]  /*4980*/  LEA.HI.X.SX32 R85, R115, R10, 0x2, P4 ;  /* 0x0000000a73557211 */ /* 0x000fe200020f16ff */
[----:B------:R1:W-:Y:S01]  /*4990*/  STL [R1+0x39c], R117 ;  /* 0x00039c7501007387 */ /* 0x0003e20000100800 */
[----:B------:R-:W-:Y:S02]  /*49a0*/  LEA R114, P4, R113, R36, 0x2 ;  /* 0x0000002471727211 */ /* 0x000fe400078810ff */
[----:B------:R-:W-:Y:S01]  /*49b0*/  LEA.HI.X.SX32 R43, R125, R10, 0x2, P2 ;  /* 0x0000000a7d2b7211 */ /* 0x000fe200010f16ff */
[----:B------:R-:W-:Y:S01]  /*49c0*/  STL [R1+0x398], R131 ;  /* 0x0003988301007387 */ /* 0x000fe20000100800 */
[----:B------:R-:W-:-:S03]  /*49d0*/  LEA R70, P2, R99, R36, 0x2 ;  /* 0x0000002463467211 */ /* 0x000fc600078410ff */
[----:B------:R-:W-:Y:S01]  /*49e0*/  STL [R1+0x394], R129 ;  /* 0x0003948101007387 */ /* 0x000fe20000100800 */
[----:B-1----:R-:W-:Y:S02]  /*49f0*/  LEA.HI.X.SX32 R117, R127, R10, 0x2, P0 ;  /* 0x0000000a7f757211 */ /* 0x002fe400000f16ff */
[----:B------:R-:W-:Y:S01]  /*4a00*/  LEA R144, P0, R119, R36, 0x2 ;  /* 0x0000002477907211 */ /* 0x000fe200078010ff */
[----:B------:R-:W-:Y:S01]  /*4a10*/  STL [R1+0x390], R127 ;  /* 0x0003907f01007387 */ /* 0x000fe20000100800 */
[-C--:B------:R-:W-:Y:S02]  /*4a20*/  LEA.HI.X.SX32 R71, R99, R10.reuse, 0x2, P2 ;  /* 0x0000000a63477211 */ /* 0x080fe400010f16ff */
[----:B------:R-:W-:Y:S01]  /*4a30*/  LEA.HI.X.SX32 R145, R119, R10, 0x2, P0 ;  /* 0x0000000a77917211 */ /* 0x000fe200000f16ff */
[----:B------:R1:W-:Y:S01]  /*4a40*/  STL [R1+0x38c], R115 ;  /* 0x00038c7301007387 */ /* 0x0003e20000100800 */
[-C--:B------:R-:W-:Y:S02]  /*4a50*/  LEA R54, P0, R111, R36.reuse, 0x2 ;  /* 0x000000246f367211 */ /* 0x080fe400078010ff */
[----:B------:R-:W-:Y:S01]  /*4a60*/  LEA R98, P2, R105, R36, 0x2 ;  /* 0x0000002469627211 */ /* 0x000fe200078410ff */
[----:B------:R-:W-:Y:S01]  /*4a70*/  STL [R1+0x388], R125 ;  /* 0x0003887d01007387 */ /* 0x000fe20000100800 */
[----:B------:R-:W-:-:S02]  /*4a80*/  LEA.HI.X.SX32 R55, R111, R10, 0x2, P0 ;  /* 0x0000000a6f377211 */ /* 0x000fc400000f16ff */
[----:B-1----:R-:W-:Y:S02]  /*4a90*/  LEA.HI.X.SX32 R115, R113, R10, 0x2, P4 ;  /* 0x0000000a71737211 */ /* 0x002fe400020f16ff */
[-C--:B------:R-:W-:Y:S01]  /*4aa0*/  LEA R142, P4, R107, R36.reuse, 0x2 ;  /* 0x000000246b8e7211 */ /* 0x080fe200078810ff */
[----:B------:R-:W-:Y:S01]  /*4ab0*/  STL [R1+0x384], R119 ;  /* 0x0003847701007387 */ /* 0x000fe20000100800 */
[----:B------:R-:W-:Y:S02]  /*4ac0*/  LEA R80, P0, R103, R36, 0x2 ;  /* 0x0000002467507211 */ /* 0x000fe400078010ff */
[----:B------:R-:W-:Y:S01]  /*4ad0*/  LEA.HI.X.SX32 R143, R107, R10, 0x2, P4 ;  /* 0x0000000a6b8f7211 */ /* 0x000fe200020f16ff */
[----:B------:R-:W-:Y:S01]  /*4ae0*/  STL [R1+0x380], R113 ;  /* 0x0003807101007387 */ /* 0x000fe20000100800 */
[----:B------:R-:W-:-:S03]  /*4af0*/  LEA R56, P4, R101, R36, 0x2 ;  /* 0x0000002465387211 */ /* 0x000fc600078810ff */
[----:B------:R1:W-:Y:S01]  /*4b00*/  STL [R1+0x370], R99 ;  /* 0x0003706301007387 */ /* 0x0003e20000100800 */
[-C--:B------:R-:W-:Y:S02]  /*4b10*/  LEA.HI.X.SX32 R81, R103, R10.reuse, 0x2, P0 ;  /* 0x0000000a67517211 */ /* 0x080fe400000f16ff */
[----:B------:R-:W-:Y:S02]  /*4b20*/  LEA.HI.X.SX32 R57, R101, R10, 0x2, P4 ;  /* 0x0000000a65397211 */ /* 0x000fe400020f16ff */
[----:B------:R-:W-:Y:S02]  /*4b30*/  LEA R110, P0, R95, R36, 0x2 ;  /* 0x000000245f6e7211 */ /* 0x000fe400078010ff */
[----:B-1----:R-:W-:Y:S02]  /*4b40*/  LEA.HI.X.SX32 R99, R105, R10, 0x2, P2 ;  /* 0x0000000a69637211 */ /* 0x002fe400010f16ff */
[----:B------:R-:W-:Y:S02]  /*4b50*/  LEA R126, P2, R97, R36, 0x2 ;  /* 0x00000024617e7211 */ /* 0x000fe400078410ff */
[----:B------:R-:W-:-:S02]  /*4b60*/  ISETP.GE.AND P4, PT, R0, UR4, PT ;  /* 0x0000000400007c0c */ /* 0x000fc4000bf86270 */
[----:B------:R-:W-:Y:S02]  /*4b70*/  LEA.HI.X.SX32 R127, R97, R10, 0x2, P2 ;  /* 0x0000000a617f7211 */ /* 0x000fe400010f16ff */
[----:B------:R-:W-:Y:S01]  /*4b80*/  ISETP.GE.AND P2, PT, R196, UR4, PT ;  /* 0x00000004c4007c0c */ /* 0x000fe2000bf46270 */
[----:B------:R1:W-:Y:S01]  /*4b90*/  STL [R1+0x36c], R111 ;  /* 0x00036c6f01007387 */ /* 0x0003e20000100800 */
[----:B------:R-:W-:Y:S02]  /*4ba0*/  SEL R232, RZ, 0x4, P4 ;  /* 0x00000004ffe87807 */ /* 0x000fe40002000000 */
[----:B------:R-:W-:Y:S02]  /*4bb0*/  ISETP.GE.AND P4, PT, R194, UR4, PT ;  /* 0x00000004c2007c0c */ /* 0x000fe4000bf86270 */
[----:B------:R-:W-:Y:S02]  /*4bc0*/  SEL R233, RZ, 0x4, P2 ;  /* 0x00000004ffe97807 */ /* 0x000fe40001000000 */
[----:B------:R-:W-:-:S02]  /*4bd0*/  ISETP.GE.AND P2, PT, R193, UR4, PT ;  /* 0x00000004c1007c0c */ /* 0x000fc4000bf46270 */
[----:B-1----:R-:W-:Y:S02]  /*4be0*/  LEA.HI.X.SX32 R111, R95, R10, 0x2, P0 ;  /* 0x0000000a5f6f7211 */ /* 0x002fe400000f16ff */
[----:B------:R-:W-:Y:S02]  /*4bf0*/  ISETP.GE.AND P0, PT, R195, UR4, PT ;  /* 0x00000004c3007c0c */ /* 0x000fe4000bf06270 */
[----:B------:R-:W-:Y:S02]  /*4c00*/  SEL R230, RZ, 0x4, P4 ;  /* 0x00000004ffe67807 */ /* 0x000fe40002000000 */
[----:B------:R-:W-:Y:S02]  /*4c10*/  SEL R231, RZ, 0x4, P0 ;  /* 0x00000004ffe77807 */ /* 0x000fe40000000000 */
[----:B------:R-:W-:Y:S02]  /*4c20*/  ISETP.GE.AND P0, PT, R192, UR4, PT ;  /* 0x00000004c0007c0c */ /* 0x000fe4000bf06270 */
[----:B------:R-:W-:-:S02]  /*4c30*/  ISETP.GE.AND P4, PT, R191, UR4, PT ;  /* 0x00000004bf007c0c */ /* 0x000fc4000bf86270 */
[----:B------:R-:W-:Y:S02]  /*4c40*/  SEL R229, RZ, 0x4, P2 ;  /* 0x00000004ffe57807 */ /* 0x000fe40001000000 */
        /* <DEDUP_REMOVED lines=14> */
[----:B------:R-:W-:Y:S01]  /*4d30*/  SEL R113, RZ, 0x4, P4 ;  /* 0x00000004ff717807 */ /* 0x000fe20002000000 */
[----:B------:R1:W-:Y:S01]  /*4d40*/  STL [R1+0x368], R107 ;  /* 0x0003686b01007387 */ /* 0x0003e20000100800 */
[----:B------:R-:W-:Y:S02]  /*4d50*/  ISETP.GE.AND P4, PT, R182, UR4, PT ;  /* 0x00000004b6007c0c */ /* 0x000fe4000bf86270 */
[----:B------:R-:W-:Y:S01]  /*4d60*/  SEL R112, RZ, 0x4, P2 ;  /* 0x00000004ff707807 */ /* 0x000fe20001000000 */
[----:B------:R2:W-:Y:S01]  /*4d70*/  STL [R1+0x364], R105 ;  /* 0x0003646901007387 */ /* 0x0005e20000100800 */
[----:B------:R-:W-:-:S02]  /*4d80*/  ISETP.GE.AND P0, PT, R183, UR4, PT ;  /* 0x00000004b7007c0c */ /* 0x000fc4000bf06270 */
[----:B------:R-:W-:Y:S01]  /*4d90*/  ISETP.GE.AND P2, PT, R181, UR4, PT ;  /* 0x00000004b5007c0c */ /* 0x000fe2000bf46270 */
[----:B------:R3:W-:Y:S01]  /*4da0*/  STL [R1+0x360], R103 ;  /* 0x0003606701007387 */ /* 0x0007e20000100800 */
[----:B------:R-:W-:Y:S02]  /*4db0*/  SEL R17, R118, RZ, P3 ;  /* 0x000000ff76117207 */ /* 0x000fe40001800000 */
[----:B------:R-:W-:Y:S01]  /*4dc0*/  SEL R106, RZ, 0x4, P4 ;  /* 0x00000004ff6a7807 */ /* 0x000fe20002000000 */
[----:B------:R-:W-:Y:S01]  /*4dd0*/  STL [R1+0x35c], R101 ;  /* 0x00035c6501007387 */ /* 0x000fe20000100800 */
[----:B------:R-:W-:Y:S02]  /*4de0*/  SEL R14, R113, RZ, P3 ;  /* 0x000000ff710e7207 */ /* 0x000fe40001800000 */
[----:B-1----:R-:W-:Y:S01]  /*4df0*/  SEL R107, RZ, 0x4, P0 ;  /* 0x00000004ff6b7807 */ /* 0x002fe20000000000 */
[----:B------:R-:W-:Y:S01]  /*4e00*/  STL [R1+0x358], R97 ;  /* 0x0003586101007387 */ /* 0x000fe20000100800 */
[----:B------:R-:W-:-:S02]  /*4e10*/  ISETP.GE.AND P4, PT, R179, UR4, PT ;  /* 0x00000004b3007c0c */ /* 0x000fc4000bf86270 */
[----:B--2---:R-:W-:Y:S01]  /*4e20*/  SEL R105, RZ, 0x4, P2 ;  /* 0x00000004ff697807 */ /* 0x004fe20001000000 */
[----:B------:R-:W-:Y:S01]  /*4e30*/  STL [R1+0x418], R156 ;  /* 0x0004189c01007387 */ /* 0x000fe20000100800 */
[----:B------:R-:W-:Y:S02]  /*4e40*/  SEL R2, R112, RZ, P3 ;  /* 0x000000ff70027207 */ /* 0x000fe40001800000 */
[----:B------:R-:W-:Y:S01]  /*4e50*/  ISETP.GE.AND P2, PT, R178, UR4, PT ;  /* 0x00000004b2007c0c */ /* 0x000fe2000bf46270 */
[----:B------:R-:W-:Y:S01]  /*4e60*/  STL [R1+0x354], R95 ;  /* 0x0003545f01007387 */ /* 0x000fe20000100800 */
[----:B------:R-:W-:Y:S02]  /*4e70*/  ISETP.GE.AND P0, PT, R180, UR4, PT ;  /* 0x00000004b4007c0c */ /* 0x000fe4000bf06270 */
[----:B---3--:R-:W-:Y:S01]  /*4e80*/  SEL R103, RZ, 0x4, P4 ;  /* 0x00000004ff677807 */ /* 0x008fe20002000000 */
[----:B------:R1:W-:Y:S01]  /*4e90*/  STL [R1], R17 ;  /* 0x0000001101007387 */ /* 0x0003e20000100800 */
[----:B------:R-:W-:-:S02]  /*4ea0*/  ISETP.GE.AND P4, PT, R176, UR4, PT ;  /* 0x00000004b0007c0c */ /* 0x000fc4000bf86270 */
[----:B------:R-:W-:Y:S01]  /*4eb0*/  SEL R102, RZ, 0x4, P2 ;  /* 0x00000004ff667807 */ /* 0x000fe20001000000 */
[----:B------:R2:W-:Y:S01]  /*4ec0*/  STL [R1+0x4], R14 ;  /* 0x0000040e01007387 */ /* 0x0005e20000100800 */
[----:B------:R-:W-:Y:S02]  /*4ed0*/  SEL R104, RZ, 0x4, P0 ;  /* 0x00000004ff687807 */ /* 0x000fe40000000000 */
[----:B------:R-:W-:Y:S01]  /*4ee0*/  ISETP.GE.AND P2, PT, R175, UR4, PT ;  /* 0x00000004af007c0c */ /* 0x000fe2000bf46270 */
[----:B------:R3:W-:Y:S01]  /*4ef0*/  STL [R1+0x8], R2 ;  /* 0x0000080201007387 */ /* 0x0007e20000100800 */
[----:B-1----:R-:W-:Y:S02]  /*4f00*/  SEL R17, R107, RZ, P3 ;  /* 0x000000ff6b117207 */ /* 0x002fe40001800000 */
[----:B------:R-:W-:Y:S02]  /*4f10*/  ISETP.GE.AND P0, PT, R177, UR4, PT ;  /* 0x00000004b1007c0c */ /* 0x000fe4000bf06270 */
[----:B--2---:R-:W-:Y:S01]  /*4f20*/  SEL R14, R106, RZ, P3 ;  /* 0x000000ff6a0e7207 */ /* 0x004fe20001800000 */
[----:B------:R1:W-:Y:S01]  /*4f30*/  STL [R1+0xc], R17 ;  /* 0x00000c1101007387 */ /* 0x0003e20000100800 */
[----:B---3--:R-:W-:-:S03]  /*4f40*/  SEL R2, R105, RZ, P3 ;  /* 0x000000ff69027207 */ /* 0x008fc60001800000 */
[----:B------:R2:W-:Y:S01]  /*4f50*/  STL [R1+0x10], R14 ;  /* 0x0000100e01007387 */ /* 0x0005e20000100800 */
[----:B------:R-:W-:Y:S02]  /*4f60*/  SEL R100, RZ, 0x4, P4 ;  /* 0x00000004ff647807 */ /* 0x000fe40002000000 */
[----:B------:R-:W-:Y:S01]  /*4f70*/  ISETP.GE.AND P4, PT, R173, UR4, PT ;  /* 0x00000004ad007c0c */ /* 0x000fe2000bf86270 */
[----:B------:R3:W-:Y:S01]  /*4f80*/  STL [R1+0x14], R2 ;  /* 0x0000140201007387 */ /* 0x0007e20000100800 */
[----:B------:R-:W-:Y:S02]  /*4f90*/  SEL R97, RZ, 0x4, P2 ;  /* 0x00000004ff617807 */ /* 0x000fe40001000000 */
[----:B-1----:R-:W-:Y:S02]  /*4fa0*/  SEL R17, R104, RZ, P3 ;  /* 0x000000ff68117207 */ /* 0x002fe40001800000 */
[----:B------:R-:W-:Y:S02]  /*4fb0*/  SEL R101, RZ, 0x4, P0 ;  /* 0x00000004ff657807 */ /* 0x000fe40000000000 */
[----:B------:R-:W-:-:S02]  /*4fc0*/  ISETP.GE.AND P2, PT, R172, UR4, PT ;  /* 0x00000004ac007c0c */ /* 0x000fc4000bf46270 */
[----:B--2---:R-:W-:Y:S02]  /*4fd0*/  SEL R14, R103, RZ, P3 ;  /* 0x000000ff670e7207 */ /* 0x004fe40001800000 */
[----:B------:R-:W-:Y:S02]  /*4fe0*/  ISETP.GE.AND P0, PT, R174, UR4, PT ;  /* 0x00000004ae007c0c */ /* 0x000fe4000bf06270 */
[----:B---3--:R-:W-:Y:S01]  /*4ff0*/  SEL R2, R102, RZ, P3 ;  /* 0x000000ff66027207 */ /* 0x008fe20001800000 */
[----:B------:R1:W-:Y:S01]  /*5000*/  STL [R1+0x18], R17 ;  /* 0x0000181101007387 */ /* 0x0003e20000100800 */
[----:B------:R-:W-:Y:S02]  /*5010*/  SEL R95, RZ, 0x4, P4 ;  /* 0x00000004ff5f7807 */ /* 0x000fe40002000000 */
[----:B------:R-:W-:Y:S01]  /*5020*/  ISETP.GE.AND P4, PT, R170, UR4, PT ;  /* 0x00000004aa007c0c */ /* 0x000fe2000bf86270 */
[----:B------:R2:W-:Y:S01]  /*5030*/  STL [R1+0x1c], R14 ;  /* 0x00001c0e01007387 */ /* 0x0005e20000100800 */
[----:B------:R-:W-:-:S02]  /*5040*/  SEL R94, RZ, 0x4, P2 ;  /* 0x00000004ff5e7807 */ /* 0x000fc40001000000 */
[----:B------:R-:W-:Y:S01]  /*5050*/  SEL R96, RZ, 0x4, P0 ;  /* 0x00000004ff607807 */ /* 0x000fe20000000000 */
[----:B------:R3:W-:Y:S01]  /*5060*/  STL [R1+0x20], R2 ;  /* 0x0000200201007387 */ /* 0x0007e20000100800 */
[----:B------:R-:W-:Y:S02]  /*5070*/  ISETP.GE.AND P2, PT, R169, UR4, PT ;  /* 0x00000004a9007c0c */ /* 0x000fe4000bf46270 */
[----:B-1----:R-:W-:Y:S02]  /*5080*/  SEL R17, R101, RZ, P3 ;  /* 0x000000ff65117207 */ /* 0x002fe40001800000 */
[----:B------:R-:W-:Y:S02]  /*5090*/  ISETP.GE.AND P0, PT, R171, UR4, PT ;  /* 0x00000004ab007c0c */ /* 0x000fe4000bf06270 */
[----:B--2---:R-:W-:Y:S02]  /*50a0*/  SEL R14, R100, RZ, P3 ;  /* 0x000000ff640e7207 */ /* 0x004fe40001800000 */
[----:B------:R-:W-:-:S02]  /*50b0*/  SEL R89, RZ, 0x4, P4 ;  /* 0x00000004ff597807 */ /* 0x000fc40002000000 */
[----:B---3--:R-:W-:Y:S01]  /*50c0*/  SEL R2, R97, RZ, P3 ;  /* 0x000000ff61027207 */ /* 0x008fe20001800000 */
[----:B------:R1:W-:Y:S01]  /*50d0*/  STL [R1+0x24], R17 ;  /* 0x0000241101007387 */ /* 0x0003e20000100800 */
[----:B------:R-:W-:Y:S02]  /*50e0*/  ISETP.GE.AND P4, PT, R167, UR4, PT ;  /* 0x00000004a7007c0c */ /* 0x000fe4000bf86270 */
[----:B------:R-:W-:Y:S01]  /*50f0*/  SEL R11, RZ, 0x4, P2 ;  /* 0x00000004ff0b7807 */ /* 0x000fe20001000000 */
[----:B------:R2:W-:Y:S01]  /*5100*/  STL [R1+0x28], R14 ;  /* 0x0000280e01007387 */ /* 0x0005e20000100800 */
[----:B------:R-:W-:Y:S02]  /*5110*/  SEL R37, RZ, 0x4, P0 ;  /* 0x00000004ff257807 */ /* 0x000fe40000000000 */
[----:B------:R-:W-:Y:S01]  /*5120*/  ISETP.GE.AND P2, PT, R157, UR4, PT ;  /* 0x000000049d007c0c */ /* 0x000fe2000bf46270 */
[----:B------:R3:W-:Y:S01]  /*5130*/  STL [R1+0x2c], R2 ;  /* 0x00002c0201007387 */ /* 0x0007e20000100800 */
[----:B------:R-:W-:Y:S01]  /*5140*/  ISETP.GE.AND P0, PT, R168, UR4, PT ;  /* 0x00000004a8007c0c */ /* 0x000fe2000bf06270 */
[----:B------:R-:W-:Y:S01]  /*5150*/  ULDC UR4, c[0x0][0x230] ;  /* 0x00008c0000047ab9 */ /* 0x000fe20000000800 */
[----:B-1----:R-:W-:-:S02]  /*5160*/  SEL R17, R96, RZ, P3 ;  /* 0x000000ff60117207 */ /* 0x002fc40001800000 */
[----:B------:R-:W-:Y:S02]  /*5170*/  ISETP.NE.U32.AND P5, PT, R8, RZ, PT ;  /* 0x000000ff0800720c */ /* 0x000fe40003fa5070 */
[----:B--2---:R-:W-:Y:S02]  /*5180*/  SEL R14, R95, RZ, P3 ;  /* 0x000000ff5f0e7207 */ /* 0x004fe40001800000 */
[----:B------:R-:W-:Y:S02]  /*5190*/  SEL R8, RZ, 0x4, P4 ;  /* 0x00000004ff087807 */ /* 0x000fe40002000000 */
[----:B---3--:R-:W-:Y:S02]  /*51a0*/  SEL R2, R94, RZ, P3 ;  /* 0x000000ff5e027207 */ /* 0x008fe40001800000 */
[----:B------:R-:W-:Y:S02]  /*51b0*/  ISETP.GE.AND P4, PT, R0, UR5, PT ;  /* 0x0000000500007c0c */ /* 0x000fe4000bf86270 */
[----:B------:R-:W-:Y:S01]  /*51c0*/  SEL R82, RZ, 0x4, P2 ;  /* 0x00000004ff527807 */ /* 0x000fe20001000000 */
[----:B------:R-:W-:Y:S01]  /*51d0*/  STL [R1+0x30], R17 ;  /* 0x0000301101007387 */ /* 0x000fe20000100800 */
[----:B------:R-:W-:-:S02]  /*51e0*/  SEL R83, RZ, 0x4, P0 ;  /* 0x00000004ff537807 */ /* 0x000fc40000000000 */
[----:B------:R-:W-:Y:S01]  /*51f0*/  ISETP.GE.AND P2, PT, R196, UR5, PT ;  /* 0x00000005c4007c0c */ /* 0x000fe2000bf46270 */
[----:B------:R1:W-:Y:S01]  /*5200*/  STL [R1+0x38], R14 ;  /* 0x0000380e01007387 */ /* 0x0003e20000100800 */
[----:B------:R-:W-:Y:S02]  /*5210*/  SEL R162, RZ, 0x4, P4 ;  /* 0x00000004ffa27807 */ /* 0x000fe40002000000 */
[----:B------:R-:W-:Y:S01]  /*5220*/  SEL R232, R232, RZ, P3 ;  /* 0x000000ffe8e87207 */ /* 0x000fe20001800000 */
[----:B------:R2:W-:Y:S01]  /*5230*/  STL [R1+0x34], R2 ;  /* 0x0000340201007387 */ /* 0x0005e20000100800 */
[----:B------:R-:W-:Y:S02]  /*5240*/  SEL R233, R233, RZ, P3 ;  /* 0x000000ffe9e97207 */ /* 0x000fe40001800000 */
[----:B------:R-:W-:Y:S02]  /*5250*/  SEL R231, R231, RZ, P3 ;  /* 0x000000ffe7e77207 */ /* 0x000fe40001800000 */
[----:B------:R-:W-:-:S02]  /*5260*/  SEL R230, R230, RZ, P3 ;  /* 0x000000ffe6e67207 */ /* 0x000fc40001800000 */
[----:B------:R-:W-:Y:S02]  /*5270*/  SEL R229, R229, RZ, P3 ;  /* 0x000000ffe5e57207 */ /* 0x000fe40001800000 */
[----:B------:R-:W-:Y:S02]  /*5280*/  SEL R228, R228, RZ, P3 ;  /* 0x000000ffe4e47207 */ /* 0x000fe40001800000 */
[----:B------:R-:W-:Y:S02]  /*5290*/  SEL R227, R227, RZ, P3 ;  /* 0x000000ffe3e37207 */ /* 0x000fe40001800000 */
[----:B------:R-:W-:Y:S02]  /*52a0*/  SEL R226, R226, RZ, P3 ;  /* 0x000000ffe2e27207 */ /* 0x000fe40001800000 */
[----:B------:R-:W-:Y:S02]  /*52b0*/  SEL R155, R155, RZ, P3 ;  /* 0x000000ff9b9b7207 */ /* 0x000fe40001800000 */
[----:B------:R-:W-:-:S02]  /*52c0*/  SEL R29, R29, RZ, P3 ;  /* 0x000000ff1d1d7207 */ /* 0x000fc40001800000 */
[----:B------:R-:W-:Y:S02]  /*52d0*/  SEL R252, R252, RZ, P3 ;  /* 0x000000fffcfc7207 */ /* 0x000fe40001800000 */
[----:B------:R-:W-:Y:S02]  /*52e0*/  SEL R37, R37, RZ, P3 ;  /* 0x000000ff25257207 */ /* 0x000fe40001800000 */
[----:B-1----:R-:W-:Y:S02]  /*52f0*/  SEL R14, R89, RZ, P3 ;  /* 0x000000ff590e7207 */ /* 0x002fe40001800000 */
[----:B------:R-:W-:Y:S02]  /*5300*/  SEL R11, R11, RZ, P3 ;  /* 0x000000ff0b0b7207 */ /* 0x000fe40001800000 */
[----:B--2---:R-:W-:Y:S02]  /*5310*/  SEL R2, R83, RZ, P3 ;  /* 0x000000ff53027207 */ /* 0x004fe40001800000 */
[----:B------:R-:W-:-:S02]  /*5320*/  SEL R8, R8, RZ, P3 ;  /* 0x000000ff08087207 */ /* 0x000fc40001800000 */
[----:B------:R-:W-:Y:S02]  /*5330*/  SEL R17, R82, RZ, P3 ;  /* 0x000000ff52117207 */ /* 0x000fe40001800000 */
[----:B------:R-:W-:Y:S02]  /*5340*/  ISETP.GE.AND P4, PT, R194, UR5, PT ;  /* 0x00000005c2007c0c */ /* 0x000fe4000bf86270 */
[----:B------:R-:W-:Y:S02]  /*5350*/  SEL R141, RZ, 0x4, P2 ;  /* 0x00000004ff8d7807 */ /* 0x000fe40001000000 */
[----:B------:R-:W-:Y:S02]  /*5360*/  ISETP.GE.AND P3, PT, R195, UR5, PT ;  /* 0x00000005c3007c0c */ /* 0x000fe4000bf66270 */
[----:B------:R-:W-:Y:S02]  /*5370*/  ISETP.GE.AND P2, PT, R193, UR5, PT ;  /* 0x00000005c1007c0c */ /* 0x000fe4000bf46270 */
[----:B------:R-:W-:-:S02]  /*5380*/  SEL R139, RZ, 0x4, P4 ;  /* 0x00000004ff8b7807 */ /* 0x000fc40002000000 */
[----:B------:R-:W-:Y:S02]  /*5390*/  SEL R140, RZ, 0x4, P3 ;  /* 0x00000004ff8c7807 */ /* 0x000fe40001800000 */
        /* <DEDUP_REMOVED lines=21> */
[----:B------:R-:W-:Y:S01]  /*54f0*/  ISETP.GE.AND P2, PT, R181, UR5, PT ;  /* 0x00000005b5007c0c */ /* 0x000fe2000bf46270 */
[----:B------:R1:W-:Y:S01]  /*5500*/  STL [R1+0x3c], R14 ;  /* 0x00003c0e01007387 */ /* 0x0003e20000100800 */
[----:B------:R-:W-:-:S02]  /*5510*/  SEL R119, RZ, 0x4, P4 ;  /* 0x00000004ff777807 */ /* 0x000fc40002000000 */
[----:B------:R-:W-:Y:S01]  /*5520*/  SEL R124, RZ, 0x4, P3 ;  /* 0x00000004ff7c7807 */ /* 0x000fe20001800000 */
[----:B------:R2:W-:Y:S01]  /*5530*/  STL [R1+0x40], R2 ;  /* 0x0000400201007387 */ /* 0x0005e20000100800 */
[----:B------:R-:W-:Y:S02]  /*5540*/  ISETP.GE.AND P4, PT, R179, UR5, PT ;  /* 0x00000005b3007c0c */ /* 0x000fe4000bf86270 */
[----:B------:R-:W-:Y:S02]  /*5550*/  SEL R118, RZ, 0x4, P2 ;  /* 0x00000004ff767807 */ /* 0x000fe40001000000 */
[----:B------:R-:W-:Y:S01]  /*5560*/  ISETP.GE.AND P3, PT, R180, UR5, PT ;  /* 0x00000005b4007c0c */ /* 0x000fe2000bf66270 */
[----:B-1----:R-:W-:Y:S01]  /*5570*/  IMAD R14, R51, UR8, RZ ;  /* 0x00000008330e7c24 */ /* 0x002fe2000f8e02ff */
[----:B------:R-:W-:Y:S01]  /*5580*/  ISETP.GE.AND P2, PT, R178, UR5, PT ;  /* 0x00000005b2007c0c */ /* 0x000fe2000bf46270 */
[----:B--2---:R-:W-:Y:S01]  /*5590*/  IMAD R2, R50, UR8, RZ ;  /* 0x0000000832027c24 */ /* 0x004fe2000f8e02ff */
[----:B------:R-:W-:-:S02]  /*55a0*/  SEL R112, RZ, 0x4, P4 ;  /* 0x00000004ff707807 */ /* 0x000fc40002000000 */
[----:B------:R-:W-:Y:S02]  /*55b0*/  SEL R113, RZ, 0x4, P3 ;  /* 0x00000004ff717807 */ /* 0x000fe40001800000 */
[-C--:B------:R-:W-:Y:S02]  /*55c0*/  LEA R82, P4, R14, R36.reuse, 0x2 ;  /* 0x000000240e527211 */ /* 0x080fe400078810ff */
[----:B------:R-:W-:Y:S02]  /*55d0*/  SEL R107, RZ, 0x4, P2 ;  /* 0x00000004ff6b7807 */ /* 0x000fe40001000000 */
[----:B------:R-:W-:Y:S02]  /*55e0*/  ISETP.GT.AND P3, PT, R154, 0xbf, PT ;  /* 0x000000bf9a00780c */ /* 0x000fe40003f64270 */
[----:B------:R-:W-:Y:S01]  /*55f0*/  LEA R50, P2, R2, R36, 0x2 ;  /* 0x0000002402327211 */ /* 0x000fe200078410ff */
[----:B------:R1:W-:Y:S01]  /*5600*/  STL [R1+0x350], R14 ;  /* 0x0003500e01007387 */ /* 0x0003e20000100800 */
[----:B------:R-:W-:-:S02]  /*5610*/  LEA.HI.X.SX32 R83, R14, R10, 0x2, P4 ;  /* 0x0000000a0e537211 */ /* 0x000fc400020f16ff */
[----:B------:R-:W-:Y:S01]  /*5620*/  LEA.HI.X.SX32 R51, R2, R10, 0x2, P2 ;  /* 0x0000000a02337211 */ /* 0x000fe200010f16ff */
[----:B------:R2:W-:Y:S01]  /*5630*/  STL [R1+0x34c], R2 ;  /* 0x00034c0201007387 */ /* 0x0005e20000100800 */
[----:B------:R-:W-:Y:S02]  /*5640*/  SEL R140, R140, RZ, P3 ;  /* 0x000000ff8c8c7207 */ /* 0x000fe40001800000 */
[----:B-1----:R-:W-:Y:S02]  /*5650*/  SEL R14, R162, RZ, P3 ;  /* 0x000000ffa20e7207 */ /* 0x002fe40001800000 */
[----:B--2---:R-:W-:-:S03]  /*5660*/  SEL R2, R141, RZ, P3 ;  /* 0x000000ff8d027207 */ /* 0x004fc60001800000 */
[----:B------:R1:W-:Y:S04]  /*5670*/  STL [R1+0x50], R14 ;  /* 0x0000500e01007387 */ /* 0x0003e80000100800 */
[----:B------:R2:W-:Y:S01]  /*5680*/  STL [R1+0x4c], R2 ;  /* 0x00004c0201007387 */ /* 0x0005e20000100800 */
[----:B------:R-:W-:Y:S02]  /*5690*/  SEL R135, R135, RZ, P3 ;  /* 0x000000ff87877207 */ /* 0x000fe40001800000 */
[----:B-1----:R-:W-:Y:S01]  /*56a0*/  SEL R14, R139, RZ, P3 ;  /* 0x000000ff8b0e7207 */ /* 0x002fe20001800000 */
[----:B------:R-:W-:Y:S01]  /*56b0*/  STL [R1+0x54], R140 ;  /* 0x0000548c01007387 */ /* 0x000fe20000100800 */
        /* <DEDUP_REMOVED lines=9> */
[----:B------:R-:W-:Y:S02]  /*5750*/  ISETP.GE.AND P0, PT, R165, UR5, PT ;  /* 0x00000005a5007c0c */ /* 0x000fe4000bf06270 */
[----:B-1----:R-:W-:Y:S01]  /*5760*/  SEL R14, R131, RZ, P3 ;  /* 0x000000ff830e7207 */ /* 0x002fe20001800000 */
[----:B------:R-:W-:Y:S01]  /*5770*/  STL [R1+0x6c], R132 ;  /* 0x00006c8401007387 */ /* 0x000fe20000100800 */
[----:B--2---:R-:W-:-:S03]  /*5780*/  SEL R2, R130, RZ, P3 ;  /* 0x000000ff82027207 */ /* 0x004fc60001800000 */
[----:B------:R1:W-:Y:S01]  /*5790*/  STL [R1+0x70], R14 ;  /* 0x0000700e01007387 */ /* 0x0003e20000100800 */
[----:B------:R-:W-:-:S03]  /*57a0*/  SEL R129, R129, RZ, P3 ;  /* 0x000000ff81817207 */ /* 0x000fc60001800000 */
[----:B------:R2:W-:Y:S01]  /*57b0*/  STL [R1+0x74], R2 ;  /* 0x0000740201007387 */ /* 0x0005e20000100800 */
[----:B------:R-:W-:Y:S02]  /*57c0*/  SEL R89, RZ, 0x4, P0 ;  /* 0x00000004ff597807 */ /* 0x000fe40000000000 */
[----:B-1----:R-:W-:Y:S01]  /*57d0*/  SEL R14, R128, RZ, P3 ;  /* 0x000000ff800e7207 */ /* 0x002fe20001800000 */
[----:B------:R-:W-:Y:S01]  /*57e0*/  STL [R1+0x78], R129 ;  /* 0x0000788101007387 */ /* 0x000fe20000100800 */
[----:B--2---:R-:W-:-:S03]  /*57f0*/  SEL R2, R125, RZ, P3 ;  /* 0x000000ff7d027207 */ /* 0x004fc60001800000 */
[----:B------:R1:W-:Y:S01]  /*5800*/  STL [R1+0x7c], R14 ;  /* 0x00007c0e01007387 */ /* 0x0003e20000100800 */
[----:B------:R-:W-:Y:S02]  /*5810*/  ISETP.GE.AND P0, PT, R177, UR5, PT ;  /* 0x00000005b1007c0c */ /* 0x000fe4000bf06270 */
[----:B------:R-:W-:Y:S01]  /*5820*/  SEL R124, R124, RZ, P3 ;  /* 0x000000ff7c7c7207 */ /* 0x000fe20001800000 */
[----:B------:R2:W-:Y:S01]  /*5830*/  STL [R1+0x80], R2 ;  /* 0x0000800201007387 */ /* 0x0005e20000100800 */
[----:B------:R-:W-:Y:S02]  /*5840*/  ISETP.GE.AND P2, PT, R175, UR5, PT ;  /* 0x00000005af007c0c */ /* 0x000fe4000bf46270 */
[----:B------:R-:W-:Y:S02]  /*5850*/  SEL R106, RZ, 0x4, P0 ;  /* 0x00000004ff6a7807 */ /* 0x000fe40000000000 */
[----:B-1----:R-:W-:Y:S01]  /*5860*/  SEL R14, R119, RZ, P3 ;  /* 0x000000ff770e7207 */ /* 0x002fe20001800000 */
[----:B------:R-:W-:Y:S01]  /*5870*/  STL [R1+0x84], R124 ;  /* 0x0000847c01007387 */ /* 0x000fe20000100800 */
[----:B------:R-:W-:-:S02]  /*5880*/  ISETP.GE.AND P0, PT, R174, UR5, PT ;  /* 0x00000005ae007c0c */ /* 0x000fc4000bf06270 */
[----:B--2---:R-:W-:Y:S01]  /*5890*/  SEL R2, R118, RZ, P3 ;  /* 0x000000ff76027207 */ /* 0x004fe20001800000 */
[----:B------:R1:W-:Y:S01]  /*58a0*/  STL [R1+0x88], R14 ;  /* 0x0000880e01007387 */ /* 0x0003e20000100800 */
[----:B------:R-:W-:Y:S02]  /*58b0*/  ISETP.GE.AND P4, PT, R176, UR5, PT ;  /* 0x00000005b0007c0c */ /* 0x000fe4000bf86270 */
[----:B------:R-:W-:Y:S01]  /*58c0*/  SEL R113, R113, RZ, P3 ;  /* 0x000000ff71717207 */ /* 0x000fe20001800000 */
[----:B------:R2:W-:Y:S01]  /*58d0*/  STL [R1+0x8c], R2 ;  /* 0x00008c0201007387 */ /* 0x0005e20000100800 */
[----:B------:R-:W-:Y:S02]  /*58e0*/  SEL R104, RZ, 0x4, P2 ;  /* 0x00000004ff687807 */ /* 0x000fe40001000000 */
[----:B------:R-:W-:Y:S02]  /*58f0*/  ISETP.GE.AND P2, PT, R173, UR5, PT ;  /* 0x00000005ad007c0c */ /* 0x000fe4000bf46270 */
[----:B------:R-:W-:-:S02]  /*5900*/  SEL R103, RZ, 0x4, P0 ;  /* 0x00000004ff677807 */ /* 0x000fc40000000000 */
[----:B-1----:R-:W-:Y:S02]  /*5910*/  SEL R14, R112, RZ, P3 ;  /* 0x000000ff700e7207 */ /* 0x002fe40001800000 */
[----:B------:R-:W-:Y:S02]  /*5920*/  SEL R105, RZ, 0x4, P4 ;  /* 0x00000004ff697807 */ /* 0x000fe40002000000 */
[----:B--2---:R-:W-:Y:S02]  /*5930*/  SEL R2, R107, RZ, P3 ;  /* 0x000000ff6b027207 */ /* 0x004fe40001800000 */
[----:B------:R-:W-:Y:S01]  /*5940*/  ISETP.GE.AND P0, PT, R172, UR5, PT ;  /* 0x00000005ac007c0c */ /* 0x000fe2000bf06270 */
[----:B------:R-:W-:Y:S01]  /*5950*/  STL [R1+0x90], R113 ;  /* 0x0000907101007387 */ /* 0x000fe20000100800 */
[----:B------:R-:W-:Y:S02]  /*5960*/  SEL R102, RZ, 0x4, P2 ;  /* 0x00000004ff667807 */ /* 0x000fe40001000000 */
[----:B------:R-:W-:Y:S01]  /*5970*/  SEL R106, R106, RZ, P3 ;  /* 0x000000ff6a6a7207 */ /* 0x000fe20001800000 */
[----:B------:R1:W-:Y:S01]  /*5980*/  STL [R1+0x94], R14 ;  /* 0x0000940e01007387 */ /* 0x0003e20000100800 */
[----:B------:R-:W-:-:S02]  /*5990*/  ISETP.GE.AND P2, PT, R171, UR5, PT ;  /* 0x00000005ab007c0c */ /* 0x000fc4000bf46270 */
[----:B------:R-:W-:Y:S01]  /*59a0*/  SEL R101, RZ, 0x4, P0 ;  /* 0x00000004ff657807 */ /* 0x000fe20000000000 */
[----:B------:R2:W-:Y:S01]  /*59b0*/  STL [R1+0x98], R2 ;  /* 0x0000980201007387 */ /* 0x0005e20000100800 */
[----:B------:R-:W-:Y:S02]  /*59c0*/  ISETP.GE.AND P0, PT, R170, UR5, PT ;  /* 0x00000005aa007c0c */ /* 0x000fe4000bf06270 */
[----:B-1----:R-:W-:Y:S01]  /*59d0*/  SEL R14, R105, RZ, P3 ;  /* 0x000000ff690e7207 */ /* 0x002fe20001800000 */
[----:B------:R-:W-:Y:S01]  /*59e0*/  STL [R1+0x9c], R106 ;  /* 0x00009c6a01007387 */ /* 0x000fe20000100800 */
[----:B--2---:R-:W-:-:S03]  /*59f0*/  SEL R2, R104, RZ, P3 ;  /* 0x000000ff68027207 */ /* 0x004fc60001800000 */
[----:B------:R1:W-:Y:S01]  /*5a00*/  STL [R1+0xa0], R14 ;  /* 0x0000a00e01007387 */ /* 0x0003e20000100800 */
[----:B------:R-:W-:Y:S02]  /*5a10*/  SEL R100, RZ, 0x4, P2 ;  /* 0x00000004ff647807 */ /* 0x000fe40001000000 */
[----:B------:R-:W-:Y:S01]  /*5a20*/  ISETP.GE.AND P2, PT, R169, UR5, PT ;  /* 0x00000005a9007c0c */ /* 0x000fe2000bf46270 */
[----:B------:R2:W-:Y:S01]  /*5a30*/  STL [R1+0xa4], R2 ;  /* 0x0000a40201007387 */ /* 0x0005e20000100800 */
[----:B------:R-:W-:Y:S02]  /*5a40*/  SEL R97, RZ, 0x4, P0 ;  /* 0x00000004ff617807 */ /* 0x000fe40000000000 */
[----:B------:R-:W-:Y:S02]  /*5a50*/  SEL R103, R103, RZ, P3 ;  /* 0x000000ff67677207 */ /* 0x000fe40001800000 */
[----:B------:R-:W-:Y:S02]  /*5a60*/  ISETP.GE.AND P0, PT, R168, UR5, PT ;  /* 0x00000005a8007c0c */ /* 0x000fe4000bf06270 */
[----:B-1----:R-:W-:-:S02]  /*5a70*/  SEL R14, R102, RZ, P3 ;  /* 0x000000ff660e7207 */ /* 0x002fc40001800000 */
[----:B--2---:R-:W-:Y:S01]  /*5a80*/  SEL R2, R101, RZ, P3 ;  /* 0x000000ff65027207 */ /* 0x004fe20001800000 */
[----:B------:R-:W-:Y:S01]  /*5a90*/  UIADD3 UR4, UR4, -0xc0, URZ ;  /* 0xffffff4004047890 */ /* 0x000fe2000fffe03f */
[----:B------:R-:W-:Y:S01]  /*5aa0*/  SEL R96, RZ, 0x4, P2 ;  /* 0x00000004ff607807 */ /* 0x000fe20001000000 */
[----:B------:R-:W-:Y:S01]  /*5ab0*/  STL [R1+0xa8], R103 ;  /* 0x0000a86701007387 */ /* 0x000fe20000100800 */
[----:B------:R-:W-:Y:S02]  /*5ac0*/  SEL R89, R89, RZ, P3 ;  /* 0x000000ff59597207 */ /* 0x000fe40001800000 */
[----:B------:R-:W-:Y:S01]  /*5ad0*/  SEL R95, RZ, 0x4, P0 ;  /* 0x00000004ff5f7807 */ /* 0x000fe20000000000 */
[----:B------:R1:W-:Y:S01]  /*5ae0*/  STL [R1+0xac], R14 ;  /* 0x0000ac0e01007387 */ /* 0x0003e20000100800 */
[----:B------:R-:W-:Y:S02]  /*5af0*/  ISETP.GE.AND P2, PT, R167, UR5, PT ;  /* 0x00000005a7007c0c */ /* 0x000fe4000bf46270 */
[----:B------:R-:W-:Y:S01]  /*5b00*/  ISETP.GE.AND P0, PT, R157, UR5, PT ;  /* 0x000000059d007c0c */ /* 0x000fe2000bf06270 */
[----:B------:R2:W-:Y:S01]  /*5b10*/  STL [R1+0xb0], R2 ;  /* 0x0000b00201007387 */ /* 0x0005e20000100800 */
[----:B------:R-:W-:-:S02]  /*5b20*/  SEL R100, R100, RZ, P3 ;  /* 0x000000ff64647207 */ /* 0x000fc40001800000 */
[----:B------:R-:W-:Y:S02]  /*5b30*/  ISETP.NE.U32.AND P4, PT, R89, RZ, PT ;  /* 0x000000ff5900720c */ /* 0x000fe40003f85070 */
[----:B-1----:R-:W-:Y:S01]  /*5b40*/  SEL R14, R97, RZ, P3 ;  /* 0x000000ff610e7207 */ /* 0x002fe20001800000 */
[----:B------:R-:W-:Y:S01]  /*5b50*/  STL [R1+0xb4], R100 ;  /* 0x0000b46401007387 */ /* 0x000fe20000100800 */
[----:B------:R-:W-:Y:S02]  /*5b60*/  SEL R94, RZ, 0x4, P2 ;  /* 0x00000004ff5e7807 */ /* 0x000fe40001000000 */
[----:B--2---:R-:W-:Y:S02]  /*5b70*/  SEL R2, R96, RZ, P3 ;  /* 0x000000ff60027207 */ /* 0x004fe40001800000 */
[----:B------:R-:W-:Y:S01]  /*5b80*/  SEL R89, RZ, 0x4, P0 ;  /* 0x00000004ff597807 */ /* 0x000fe20000000000 */
[----:B------:R-:W-:Y:S01]  /*5b90*/  STL [R1+0xb8], R14 ;  /* 0x0000b80e01007387 */ /* 0x000fe20000100800 */
[----:B------:R-:W-:-:S03]  /*5ba0*/  ISETP.GE.AND P2, PT, R0, UR4, PT ;  /* 0x0000000400007c0c */ /* 0x000fc6000bf46270 */
[----:B------:R1:W-:Y:S02]  /*5bb0*/  STL [R1+0xbc], R2 ;  /* 0x0000bc0201007387 */ /* 0x0003e40000100800 */
[----:B-1----:R-:W-:Y:S02]  /*5bc0*/  SEL R2, R89, RZ, P3 ;  /* 0x000000ff59027207 */ /* 0x002fe40001800000 */
[----:B------:R-:W-:Y:S02]  /*5bd0*/  SEL R89, RZ, 0x4, P2 ;  /* 0x00000004ff597807 */ /* 0x000fe40001000000 */
[----:B------:R-:W-:-:S04]  /*5be0*/  ISETP.GE.AND P2, PT, R194, UR4, PT ;  /* 0x00000004c2007c0c */ /* 0x000fc8000bf46270 */
        /* <DEDUP_REMOVED lines=15> */
[----:B------:R-:W-:Y:S02]  /*5ce0*/  ISETP.GE.AND P2, PT, R170, UR4, PT ;  /* 0x00000004aa007c0c */ /* 0x000fe4000bf46270 */
[----:B------:R-:W-:Y:S02]  /*5cf0*/  SEL R95, R95, RZ, P3 ;  /* 0x000000ff5f5f7207 */ /* 0x000fe40001800000 */
[----:B------:R-:W-:Y:S02]  /*5d00*/  SEL R138, RZ, 0x4, P2 ;  /* 0x00000004ff8a7807 */ /* 0x000fe40001000000 */
[----:B------:R-:W-:Y:S02]  /*5d10*/  ISETP.GE.AND P2, PT, R167, UR4, PT ;  /* 0x00000004a7007c0c */ /* 0x000fe4000bf46270 */
[----:B------:R-:W-:-:S02]  /*5d20*/  ISETP.GE.AND P0, PT, R196, UR4, PT ;  /* 0x00000004c4007c0c */ /* 0x000fc4000bf06270 */
[----:B------:R-:W-:Y:S02]  /*5d30*/  SEL R14, R94, RZ, P3 ;  /* 0x000000ff5e0e7207 */ /* 0x000fe40001800000 */
[----:B------:R-:W-:Y:S02]  /*5d40*/  ISETP.GE.AND P3, PT, R195, UR4, PT ;  /* 0x00000004c3007c0c */ /* 0x000fe4000bf66270 */
[----:B------:R-:W-:Y:S01]  /*5d50*/  SEL R141, RZ, 0x4, P2 ;  /* 0x00000004ff8d7807 */ /* 0x000fe20001000000 */
[----:B------:R1:W-:Y:S01]  /*5d60*/  STL [R1+0xc0], R95 ;  /* 0x0000c05f01007387 */ /* 0x0003e20000100800 */
[----:B------:R-:W-:Y:S02]  /*5d70*/  ISETP.GT.AND P2, PT, R154, 0xff, PT ;  /* 0x000000ff9a00780c */ /* 0x000fe40003f44270 */
[----:B------:R-:W-:Y:S01]  /*5d80*/  SEL R94, RZ, 0x4, P0 ;  /* 0x00000004ff5e7807 */ /* 0x000fe20000000000 */
[----:B------:R2:W-:Y:S01]  /*5d90*/  STL [R1+0xc8], R14 ;  /* 0x0000c80e01007387 */ /* 0x0005e20000100800 */
[----:B------:R-:W-:-:S03]  /*5da0*/  ISETP.GE.AND P0, PT, R193, UR4, PT ;  /* 0x00000004c1007c0c */ /* 0x000fc6000bf06270 */
[----:B------:R3:W-:Y:S01]  /*5db0*/  STL [R1+0xc4], R2 ;  /* 0x0000c40201007387 */ /* 0x0007e20000100800 */
[----:B-1----:R-:W-:Y:S02]  /*5dc0*/  SEL R95, RZ, 0x4, P3 ;  /* 0x00000004ff5f7807 */ /* 0x002fe40001800000 */
[----:B------:R-:W-:Y:S02]  /*5dd0*/  ISETP.GE.AND P3, PT, R192, UR4, PT ;  /* 0x00000004c0007c0c */ /* 0x000fe4000bf66270 */
[----:B--2---:R-:W-:Y:S02]  /*5de0*/  SEL R14, R89, RZ, P2 ;  /* 0x000000ff590e7207 */ /* 0x004fe40001000000 */
[----:B------:R-:W-:Y:S02]  /*5df0*/  SEL R89, R95, RZ, P2 ;  /* 0x000000ff5f597207 */ /* 0x000fe40001000000 */
[----:B---3--:R-:W-:Y:S02]  /*5e00*/  SEL R2, R94, RZ, P2 ;  /* 0x000000ff5e027207 */ /* 0x008fe40001000000 */
[----:B------:R-:W-:Y:S01]  /*5e10*/  SEL R97, RZ, 0x4, P0 ;  /* 0x00000004ff617807 */ /* 0x000fe20000000000 */
[----:B------:R1:W-:Y:S01]  /*5e20*/  STL [R1+0x164], R14 ;  /* 0x0001640e01007387 */ /* 0x0003e20000100800 */
[----:B------:R-:W-:-:S02]  /*5e30*/  SEL R100, RZ, 0x4, P3 ;  /* 0x00000004ff647807 */ /* 0x000fc40001800000 */
[----:B------:R-:W-:Y:S01]  /*5e40*/  ISETP.GE.AND P0, PT, R190, UR4, PT ;  /* 0x00000004be007c0c */ /* 0x000fe2000bf06270 */
[----:B------:R2:W-:Y:S01]  /*5e50*/  STL [R1+0x15c], R2 ;  /* 0x00015c0201007387 */ /* 0x0005e20000100800 */
[----:B------:R-:W-:-:S03]  /*5e60*/  ISETP.GE.AND P3, PT, R189, UR4, PT ;  /* 0x00000004bd007c0c */ /* 0x000fc6000bf66270 */
[----:B------:R3:W-:Y:S01]  /*5e70*/  STL [R1+0x160], R89 ;  /* 0x0001605901007387 */ /* 0x0007e20000100800 */
[----:B-1----:R-:W-:Y:S02]  /*5e80*/  SEL R14, R96, RZ, P2 ;  /* 0x000000ff600e7207 */ /* 0x002fe40001000000 */
[----:B------:R-:W-:Y:S02]  /*5e90*/  SEL R102, RZ, 0x4, P0 ;  /* 0x00000004ff667807 */ /* 0x000fe40000000000 */
[----:B--2---:R-:W-:Y:S01]  /*5ea0*/  SEL R2, R97, RZ, P2 ;  /* 0x000000ff61027207 */ /* 0x004fe20001000000 */
[----:B------:R1:W-:Y:S01]  /*5eb0*/  STL [R1+0x168], R14 ;  /* 0x0001680e01007387 */ /* 0x0003e20000100800 */
[----:B------:R-:W-:Y:S02]  /*5ec0*/  SEL R103, RZ, 0x4, P3 ;  /* 0x00000004ff677807 */ /* 0x000fe40001800000 */
[----:B---3--:R-:W-:Y:S01]  /*5ed0*/  SEL R89, R100, RZ, P2 ;  /* 0x000000ff64597207 */ /* 0x008fe20001000000 */
[----:B------:R2:W-:Y:S01]  /*5ee0*/  STL [R1+0x16c], R2 ;  /* 0x00016c0201007387 */ /* 0x0005e20000100800 */
[----:B------:R-:W-:-:S02]  /*5ef0*/  ISETP.GE.AND P0, PT, R187, UR4, PT ;  /* 0x00000004bb007c0c */ /* 0x000fc4000bf06270 */
[----:B------:R-:W-:Y:S01]  /*5f00*/  ISETP.GE.AND P3, PT, R186, UR4, PT ;  /* 0x00000004ba007c0c */ /* 0x000fe2000bf66270 */
        /* <DEDUP_REMOVED lines=61> */
[----:B-1----:R-:W-:Y:S01]  /*62e0*/  SEL R14, R133, RZ, P2 ;  /* 0x000000ff850e7207 */ /* 0x002fe20001000000 */
[----:B------:R-:W-:Y:S01]  /*62f0*/  UIADD3 UR5, UR6, -0x100, URZ ;  /* 0xffffff0006057890 */ /* 0x000fe2000fffe03f */
[----:B------:R-:W-:Y:S02]  /*6300*/  SEL R139, RZ, 0x4, P0 ;  /* 0x00000004ff8b7807 */ /* 0x000fe40000000000 */
[----:B--2---:R-:W-:Y:S01]  /*6310*/  SEL R2, R134, RZ, P2 ;  /* 0x000000ff86027207 */ /* 0x004fe20001000000 */
[----:B------:R1:W-:Y:S01]  /*6320*/  STL [R1+0x1bc], R14 ;  /* 0x0001bc0e01007387 */ /* 0x0003e20000100800 */
[----:B------:R-:W-:Y:S02]  /*6330*/  SEL R140, RZ, 0x4, P3 ;  /* 0x00000004ff8c7807 */ /* 0x000fe40001800000 */
[----:B---3--:R-:W-:Y:S01]  /*6340*/  SEL R89, R135, RZ, P2 ;  /* 0x000000ff87597207 */ /* 0x008fe20001000000 */
[----:B------:R2:W-:Y:S01]  /*6350*/  STL [R1+0x1c4], R2 ;  /* 0x0001c40201007387 */ /* 0x0005e20000100800 */
[----:B------:R-:W-:-:S03]  /*6360*/  ISETP.GE.AND P0, PT, R157, UR4, PT ;  /* 0x000000049d007c0c */ /* 0x000fc6000bf06270 */
[----:B------:R3:W-:Y:S01]  /*6370*/  STL [R1+0x1c8], R89 ;  /* 0x0001c85901007387 */ /* 0x0007e20000100800 */
[----:B-1----:R-:W-:Y:S02]  /*6380*/  SEL R14, R138, RZ, P2 ;  /* 0x000000ff8a0e7207 */ /* 0x002fe40001000000 */
[----:B------:R-:W-:Y:S02]  /*6390*/  SEL R162, RZ, 0x4, P0 ;  /* 0x00000004ffa27807 */ /* 0x000fe40000000000 */
[----:B--2---:R-:W-:Y:S01]  /*63a0*/  SEL R2, R139, RZ, P2 ;  /* 0x000000ff8b027207 */ /* 0x004fe20001000000 */
[----:B------:R-:W-:Y:S01]  /*63b0*/  STL [R1+0x1d0], R14 ;  /* 0x0001d00e01007387 */ /* 0x000fe20000100800 */
[----:B------:R-:W-:Y:S02]  /*63c0*/  ISETP.GE.AND P0, PT, R0, UR5, PT ;  /* 0x0000000500007c0c */ /* 0x000fe4000bf06270 */
[----:B---3--:R-:W-:Y:S01]  /*63d0*/  SEL R89, R140, RZ, P2 ;  /* 0x000000ff8c597207 */ /* 0x008fe20001000000 */
[----:B------:R-:W-:Y:S04]  /*63e0*/  STL [R1+0x1d4], R2 ;  /* 0x0001d40201007387 */ /* 0x000fe80000100800 */
[----:B------:R1:W-:Y:S02]  /*63f0*/  STL [R1+0x1e0], R89 ;  /* 0x0001e05901007387 */ /* 0x0003e40000100800 */
[----:B-1----:R-:W-:-:S02]  /*6400*/  SEL R89, RZ, 0x4, P0 ;  /* 0x00000004ff597807 */ /* 0x002fc40000000000 */
        /* <DEDUP_REMOVED lines=17> */
[----:B------:R-:W-:Y:S02]  /*6520*/  ISETP.GE.AND P3, PT, R165, UR4, PT ;  /* 0x00000004a5007c0c */ /* 0x000fe4000bf66270 */
[----:B------:R-:W-:Y:S02]  /*6530*/  SEL R129, RZ, 0x4, P0 ;  /* 0x00000004ff817807 */ /* 0x000fe40000000000 */
[----:B------:R-:W-:Y:S02]  /*6540*/  ISETP.GE.AND P0, PT, R175, UR5, PT ;  /* 0x00000005af007c0c */ /* 0x000fe4000bf06270 */
[----:B------:R-:W-:-:S02]  /*6550*/  SEL R163, RZ, 0x4, P3 ;  /* 0x00000004ffa37807 */ /* 0x000fc40001800000 */
[----:B------:R-:W-:Y:S02]  /*6560*/  SEL R131, RZ, 0x4, P0 ;  /* 0x00000004ff837807 */ /* 0x000fe40000000000 */
[----:B------:R-:W-:Y:S02]  /*6570*/  ISETP.GE.AND P0, PT, R173, UR5, PT ;  /* 0x00000005ad007c0c */ /* 0x000fe4000bf06270 */
[----:B------:R-:W-:Y:S02]  /*6580*/  SEL R14, R141, RZ, P2 ;  /* 0x000000ff8d0e7207 */ /* 0x000fe40001000000 */
[----:B------:R-:W-:Y:S02]  /*6590*/  SEL R2, R162, RZ, P2 ;  /* 0x000000ffa2027207 */ /* 0x000fe40001000000 */
[----:B------:R-:W-:Y:S02]  /*65a0*/  SEL R163, R163, RZ, P2 ;  /* 0x000000ffa3a37207 */ /* 0x000fe40001000000 */
[----:B------:R-:W-:-:S02]  /*65b0*/  ISETP.GE.AND P2, PT, R195, UR5, PT ;  /* 0x00000005c3007c0c */ /* 0x000fc4000bf46270 */
[----:B------:R-:W-:Y:S02]  /*65c0*/  SEL R133, RZ, 0x4, P0 ;  /* 0x00000004ff857807 */ /* 0x000fe40000000000 */
[----:B------:R-:W-:Y:S02]  /*65d0*/  ISETP.GE.AND P0, PT, R171, UR5, PT ;  /* 0x00000005ab007c0c */ /* 0x000fe4000bf06270 */
[----:B------:R-:W-:Y:S02]  /*65e0*/  SEL R95, RZ, 0x4, P2 ;  /* 0x00000004ff5f7807 */ /* 0x000fe40001000000 */
[----:B------:R-:W-:Y:S02]  /*65f0*/  ISETP.GE.AND P2, PT, R192, UR5, PT ;  /* 0x00000005c0007c0c */ /* 0x000fe4000bf46270 */
[----:B------:R-:W-:Y:S02]  /*6600*/  SEL R135, RZ, 0x4, P0 ;  /* 0x00000004ff877807 */ /* 0x000fe40000000000 */
[----:B------:R-:W-:-:S02]  /*6610*/  ISETP.GE.AND P0, PT, R169, UR5, PT ;  /* 0x00000005a9007c0c */ /* 0x000fc4000bf06270 */
[----:B------:R-:W-:Y:S02]  /*6620*/  ISETP.GE.AND P3, PT, R196, UR5, PT ;  /* 0x00000005c4007c0c */ /* 0x000fe4000bf66270 */
[----:B------:R-:W-:Y:S02]  /*6630*/  SEL R100, RZ, 0x4, P2 ;  /* 0x00000004ff647807 */ /* 0x000fe40001000000 */
[----:B------:R-:W-:Y:S02]  /*6640*/  ISETP.GE.AND P2, PT, R190, UR5, PT ;  /* 0x00000005be007c0c */ /* 0x000fe4000bf46270 */
[----:B------:R-:W-:Y:S02]  /*6650*/  SEL R139, RZ, 0x4, P0 ;  /* 0x00000004ff8b7807 */ /* 0x000fe40000000000 */
[----:B------:R-:W-:Y:S02]  /*6660*/  ISETP.GE.AND P0, PT, R167, UR5, PT ;  /* 0x00000005a7007c0c */ /* 0x000fe4000bf06270 */
[----:B------:R-:W-:-:S02]  /*6670*/  SEL R94, RZ, 0x4, P3 ;  /* 0x00000004ff5e7807 */ /* 0x000fc40001800000 */
[----:B------:R-:W-:Y:S02]  /*6680*/  ISETP.GE.AND P3, PT, R193, UR5, PT ;  /* 0x00000005c1007c0c */ /* 0x000fe4000bf66270 */
[----:B------:R-:W-:Y:S02]  /*6690*/  SEL R102, RZ, 0x4, P2 ;  /* 0x00000004ff667807 */ /* 0x000fe40001000000 */
[----:B------:R-:W-:Y:S02]  /*66a0*/  ISETP.GE.AND P2, PT, R188, UR5, PT ;  /* 0x00000005bc007c0c */ /* 0x000fe4000bf46270 */
[----:B------:R-:W-:Y:S02]  /*66b0*/  SEL R141, RZ, 0x4, P0 ;  /* 0x00000004ff8d7807 */ /* 0x000fe40000000000 */
[----:B------:R-:W-:Y:S02]  /*66c0*/  ISETP.GE.AND P0, PT, R165, UR5, PT ;  /* 0x00000005a5007c0c */ /* 0x000fe4000bf06270 */
[----:B------:R-:W-:-:S02]  /*66d0*/  SEL R97, RZ, 0x4, P3 ;  /* 0x00000004ff617807 */ /* 0x000fc40001800000 */
[----:B------:R-:W-:Y:S02]  /*66e0*/  ISETP.NE.U32.AND P3, PT, R163, RZ, PT ;  /* 0x000000ffa300720c */ /* 0x000fe40003f65070 */
[----:B------:R-:W-:Y:S02]  /*66f0*/  SEL R104, RZ, 0x4, P2 ;  /* 0x00000004ff687807 */ /* 0x000fe40001000000 */
[----:B------:R-:W-:Y:S02]  /*6700*/  ISETP.GE.AND P2, PT, R186, UR5, PT ;  /* 0x00000005ba007c0c */ /* 0x000fe4000bf46270 */
[----:B------:R-:W-:Y:S02]  /*6710*/  SEL R163, RZ, 0x4, P0 ;  /* 0x00000004ffa37807 */ /* 0x000fe40000000000 */
[----:B------:R-:W-:Y:S01]  /*6720*/  ISETP.GT.AND P0, PT, R154, 0x13f, PT ;  /* 0x0000013f9a00780c */ /* 0x000fe20003f04270 */
[----:B------:R1:W-:Y:S01]  /*6730*/  STL [R1+0x1e4], R14 ;  /* 0x0001e40e01007387 */ /* 0x0003e20000100800 */
[----:B------:R-:W-:-:S02]  /*6740*/  SEL R106, RZ, 0x4, P2 ;  /* 0x00000004ff6a7807 */ /* 0x000fc40001000000 */
[----:B------:R-:W-:Y:S01]  /*6750*/  ISETP.GE.AND P2, PT, R184, UR5, PT ;  /* 0x00000005b8007c0c */ /* 0x000fe2000bf46270 */
[----:B------:R2:W-:Y:S01]  /*6760*/  STL [R1+0x1dc], R2 ;  /* 0x0001dc0201007387 */ /* 0x0005e20000100800 */
[----:B-1----:R-:W-:Y:S02]  /*6770*/  SEL R14, R89, RZ, P0 ;  /* 0x000000ff590e7207 */ /* 0x002fe40000000000 */
[----:B------:R-:W-:Y:S02]  /*6780*/  SEL R89, R94, RZ, P0 ;  /* 0x000000ff5e597207 */ /* 0x000fe40000000000 */
[----:B------:R-:W-:Y:S01]  /*6790*/  SEL R112, RZ, 0x4, P2 ;  /* 0x00000004ff707807 */ /* 0x000fe20001000000 */
[----:B------:R1:W-:Y:S01]  /*67a0*/  STL [R1+0x260], R14 ;  /* 0x0002600e01007387 */ /* 0x0003e20000100800 */
[----:B------:R-:W-:Y:S02]  /*67b0*/  ISETP.GE.AND P2, PT, R182, UR5, PT ;  /* 0x00000005b6007c0c */ /* 0x000fe4000bf46270 */
[----:B--2---:R-:W-:Y:S01]  /*67c0*/  SEL R2, R95, RZ, P0 ;  /* 0x000000ff5f027207 */ /* 0x004fe20000000000 */
[----:B------:R2:W-:Y:S01]  /*67d0*/  STL [R1+0x258], R89 ;  /* 0x0002585901007387 */ /* 0x0005e20000100800 */
[----:B------:R-:W-:-:S02]  /*67e0*/  SEL R118, RZ, 0x4, P2 ;  /* 0x00000004ff767807 */ /* 0x000fc40001000000 */
[----:B-1----:R-:W-:Y:S01]  /*67f0*/  SEL R14, R96, RZ, P0 ;  /* 0x000000ff600e7207 */ /* 0x002fe20000000000 */
[----:B------:R1:W-:Y:S01]  /*6800*/  STL [R1+0x25c], R2 ;  /* 0x00025c0201007387 */ /* 0x0003e20000100800 */
[----:B--2---:R-:W-:-:S03]  /*6810*/  SEL R89, R97, RZ, P0 ;  /* 0x000000ff61597207 */ /* 0x004fc60000000000 */
[----:B------:R2:W-:Y:S01]  /*6820*/  STL [R1+0x264], R14 ;  /* 0x0002640e01007387 */ /* 0x0005e20000100800 */
[----:B------:R-:W-:-:S03]  /*6830*/  ISETP.GE.AND P2, PT, R180, UR5, PT ;  /* 0x00000005b4007c0c */ /* 0x000fc6000bf46270 */
[----:B------:R3:W-:Y:S01]  /*6840*/  STL [R1+0x26c], R89 ;  /* 0x00026c5901007387 */ /* 0x0007e20000100800 */
[----:B-1----:R-:W-:Y:S02]  /*6850*/  SEL R2, R100, RZ, P0 ;  /* 0x000000ff64027207 */ /* 0x002fe40000000000 */
[----:B------:R-:W-:Y:S02]  /*6860*/  SEL R124, RZ, 0x4, P2 ;  /* 0x00000004ff7c7807 */ /* 0x000fe40001000000 */
[----:B--2---:R-:W-:Y:S01]  /*6870*/  SEL R14, R101, RZ, P0 ;  /* 0x000000ff650e7207 */ /* 0x004fe20000000000 */
[----:B------:R1:W-:Y:S01]  /*6880*/  STL [R1+0x270], R2 ;  /* 0x0002700201007387 */ /* 0x0003e20000100800 */
[----:B------:R-:W-:Y:S02]  /*6890*/  ISETP.GE.AND P2, PT, R178, UR5, PT ;  /* 0x00000005b2007c0c */ /* 0x000fe4000bf46270 */
[----:B---3--:R-:W-:Y:S01]  /*68a0*/  SEL R89, R102, RZ, P0 ;  /* 0x000000ff66597207 */ /* 0x008fe20000000000 */
[----:B------:R2:W-:Y:S01]  /*68b0*/  STL [R1+0x274], R14 ;  /* 0x0002740e01007387 */ /* 0x0005e20000100800 */
[----:B------:R-:W-:-:S03]  /*68c0*/  SEL R128, RZ, 0x4, P2 ;  /* 0x00000004ff807807 */ /* 0x000fc60001000000 */
        /* <DEDUP_REMOVED lines=10> */
[----:B-1----:R-:W-:Y:S02]  /*6970*/  SEL R2, R106, RZ, P0 ;  /* 0x000000ff6a027207 */ /* 0x002fe40000000000 */
[----:B--2---:R-:W-:-:S03]  /*6980*/  SEL R14, R107, RZ, P0 ;  /* 0x000000ff6b0e7207 */ /* 0x004fc60000000000 */
        /* <DEDUP_REMOVED lines=25> */
[----:B------:R1:W-:Y:S01]  /*6b20*/  STL [R1+0x2e0], R2 ;  /* 0x0002e00201007387 */ /* 0x0003e20000100800 */
[----:B------:R-:W-:Y:S01]  /*6b30*/  ISETP.GE.AND P2, PT, R157, UR5, PT ;  /* 0x000000059d007c0c */ /* 0x000fe2000bf46270 */
[----:B------:R-:W-:Y:S01]  /*6b40*/  IMAD R164, R0, R16, RZ ;  /* 0x0000001000a47224 */ /* 0x000fe200078e02ff */
[----:B---3--:R-:W-:Y:S01]  /*6b50*/  SEL R89, R131, RZ, P0 ;  /* 0x000000ff83597207 */ /* 0x008fe20000000000 */
[----:B------:R2:W-:Y:S01]  /*6b60*/  STL [R1+0x2e4], R14 ;  /* 0x0002e40e01007387 */ /* 0x0005e20000100800 */
[----:B------:R-:W-:Y:S01]  /*6b70*/  SEL R162, RZ, 0x4, P2 ;  /* 0x00000004ffa27807 */ /* 0x000fe20001000000 */
[----:B------:R-:W-:-:S02]  /*6b80*/  ULDC.64 UR4, c[0x0][0x210] ;  /* 0x0000840000047ab9 */ /* 0x000fc40000000a00 */
[----:B------:R3:W-:Y:S01]  /*6b90*/  STL [R1+0x2e8], R89 ;  /* 0x0002e85901007387 */ /* 0x0007e20000100800 */
[----:B-1----:R-:W-:Y:S02]  /*6ba0*/  SEL R2, R132, RZ, P0 ;  /* 0x000000ff84027207 */ /* 0x002fe40000000000 */
[----:B------:R-:W-:Y:S02]  /*6bb0*/  ISETP.NE.U32.AND P2, PT, R7, RZ, PT ;  /* 0x000000ff0700720c */ /* 0x000fe40003f45070 */
[----:B--2---:R-:W-:Y:S01]  /*6bc0*/  SEL R14, R133, RZ, P0 ;  /* 0x000000ff850e7207 */ /* 0x004fe20000000000 */
[----:B------:R-:W-:Y:S01]  /*6bd0*/  IMAD R7, R88, R9, RZ ;  /* 0x0000000958077224 */ /* 0x000fe200078e02ff */
[----:B---3--:R-:W-:Y:S01]  /*6be0*/  SEL R89, R134, RZ, P0 ;  /* 0x000000ff86597207 */ /* 0x008fe20000000000 */
[----:B------:R1:W-:Y:S01]  /*6bf0*/  STL [R1+0x2ec], R2 ;  /* 0x0002ec0201007387 */ /* 0x0003e20000100800 */
[----:B------:R-:W-:-:S03]  /*6c00*/  IMAD R9, R79, UR8, RZ ;  /* 0x000000084f097c24 */ /* 0x000fc6000f8e02ff */
[----:B------:R2:W-:Y:S04]  /*6c10*/  STL [R1+0x2f0], R14 ;  /* 0x0002f00e01007387 */ /* 0x0005e80000100800 */
[----:B------:R3:W-:Y:S01]  /*6c20*/  STL [R1+0x2f4], R89 ;  /* 0x0002f45901007387 */ /* 0x0007e20000100800 */
[----:B-1----:R-:W-:Y:S02]  /*6c30*/  SEL R2, R135, RZ, P0 ;  /* 0x000000ff87027207 */ /* 0x002fe40000000000 */
[----:B--2---:R-:W-:-:S03]  /*6c40*/  SEL R14, R138, RZ, P0 ;  /* 0x000000ff8a0e7207 */ /* 0x004fc60000000000 */
[----:B------:R1:W-:Y:S01]  /*6c50*/  STL [R1+0x2f8], R2 ;  /* 0x0002f80201007387 */ /* 0x0003e20000100800 */
[----:B------:R-:W-:Y:S01]  /*6c60*/  LEA R112, P6, R9, R36, 0x2 ;  /* 0x0000002409707211 */ /* 0x000fe200078c10ff */
[----:B---3--:R-:W-:Y:S02]  /*6c70*/  IMAD R89, R28, UR8, RZ ;  /* 0x000000081c597c24 */ /* 0x008fe4000f8e02ff */
[----:B------:R2:W-:Y:S01]  /*6c80*/  STL [R1+0x2fc], R14 ;  /* 0x0002fc0e01007387 */ /* 0x0005e20000100800 */
[----:B------:R-:W-:Y:S02]  /*6c90*/  SEL R156, R139, RZ, P0 ;  /* 0x000000ff8b9c7207 */ /* 0x000fe40000000000 */
[----:B------:R-:W-:Y:S01]  /*6ca0*/  SEL R157, R162, RZ, P0 ;  /* 0x000000ffa29d7207 */ /* 0x000fe20000000000 */
[----:B------:R-:W-:Y:S01]  /*6cb0*/  STL [R1+0x2d4], R89 ;  /* 0x0002d45901007387 */ /* 0x000fe20000100800 */
[----:B------:R-:W-:Y:S02]  /*6cc0*/  SEL R28, R163, RZ, P0 ;  /* 0x000000ffa31c7207 */ /* 0x000fe40000000000 */
[----:B-1----:R-:W-:Y:S01]  /*6cd0*/  SEL R2, R140, RZ, P0 ;  /* 0x000000ff8c027207 */ /* 0x002fe20000000000 */
[----:B------:R1:W-:Y:S01]  /*6ce0*/  STL [R1+0x268], R9 ;  /* 0x0002680901007387 */ /* 0x0003e20000100800 */
[----:B------:R-:W-:-:S02]  /*6cf0*/  LEA.HI.X.SX32 R113, R9, R10, 0x2, P6 ;  /* 0x0000000a09717211 */ /* 0x000fc400030f16ff */
[----:B--2---:R-:W-:Y:S02]  /*6d00*/  SEL R14, R141, RZ, P0 ;  /* 0x000000ff8d0e7207 */ /* 0x004fe40000000000 */
[----:B------:R-:W-:Y:S01]  /*6d10*/  LEA R138, P0, R89, R36, 0x2 ;  /* 0x00000024598a7211 */ /* 0x000fe200078010ff */
[----:B-1----:R-:W-:-:S03]  /*6d20*/  IMAD R9, R49, UR8, RZ ;  /* 0x0000000831097c24 */ /* 0x002fc6000f8e02ff */
[----:B------:R-:W-:Y:S02]  /*6d30*/  LEA.HI.X.SX32 R139, R89, R10, 0x2, P0 ;  /* 0x0000000a598b7211 */ /* 0x000fe400000f16ff */
[----:B------:R-:W-:Y:S02]  /*6d40*/  ISETP.NE.U32.AND P0, PT, R78, RZ, PT ;  /* 0x000000ff4e00720c */ /* 0x000fe40003f05070 */
[C---:B------:R-:W-:Y:S01]  /*6d50*/  LEA R78, P6, R9.reuse, R36, 0x2 ;  /* 0x00000024094e7211 */ /* 0x040fe200078c10ff */
[----:B------:R1:W-:Y:S03]  /*6d60*/  STL [R1+0x254], R9 ;  /* 0x0002540901007387 */ /* 0x0003e60000100800 */
[----:B------:R-:W-:Y:S01]  /*6d70*/  LEA.HI.X.SX32 R79, R9, R10, 0x2, P6 ;  /* 0x0000000a094f7211 */ /* 0x000fe200030f16ff */
[----:B-1----:R-:W-:-:S05]  /*6d80*/  IMAD R9, R48, UR8, RZ ;  /* 0x0000000830097c24 */ /* 0x002fca000f8e02ff */
        /* <DEDUP_REMOVED lines=103> */
[----:B------:R-:W-:Y:S02]  /*7400*/  IMAD R170, R16, 0x2, R164 ;  /* 0x0000000210aa7824 */ /* 0x000fe400078e02a4 */
[----:B-1----:R-:W-:-:S05]  /*7410*/  IMAD R9, R52, UR8, RZ ;  /* 0x0000000834097c24 */ /* 0x002fca000f8e02ff */
[C---:B------:R-:W-:Y:S01]  /*7420*/  LEA R94, P6, R9.reuse, R36, 0x2 ;  /* 0x00000024095e7211 */ /* 0x040fe200078c10ff */
[----:B------:R1:W-:Y:S01]  /*7430*/  STL [R1+0x1d8], R9 ;  /* 0x0001d80901007387 */ /* 0x0003e20000100800 */
[----:B------:R-:W-:Y:S02]  /*7440*/  IMAD R172, R16, 0x2, R170 ;  /* 0x0000000210ac7824 */ /* 0x000fe400078e02aa */
[----:B------:R-:W-:Y:S02]  /*7450*/  LEA.HI.X.SX32 R95, R9, R10, 0x2, P6 ;  /* 0x0000000a095f7211 */ /* 0x000fe400030f16ff */
[----:B------:R-:W-:Y:S01]  /*7460*/  @P5 LOP3.LUT R6, R6, 0x800, RZ, 0xfc, !PT ;  /* 0x0000080006065812 */ /* 0x000fe200078efcff */
[----:B------:R-:W-:Y:S02]  /*7470*/  IMAD R178, R16, 0x2, R172 ;  /* 0x0000000210b27824 */ /* 0x000fe400078e02ac */
[----:B-1----:R-:W-:Y:S01]  /*7480*/  IMAD R9, R13, UR8, RZ ;  /* 0x000000080d097c24 */ /* 0x002fe2000f8e02ff */
[----:B------:R-:W-:Y:S01]  /*7490*/  LOP3.LUT R6, R6, 0xffffefff, RZ, 0xc0, !PT ;  /* 0xffffefff06067812 */ /* 0x000fe200078ec0ff */
[----:B------:R-:W-:-:S03]  /*74a0*/  IMAD R180, R16, 0x2, R178 ;  /* 0x0000000210b47824 */ /* 0x000fc600078e02b2 */
[C---:B------:R-:W-:Y:S01]  /*74b0*/  LEA R52, P6, R9.reuse, R36, 0x2 ;  /* 0x0000002409347211 */ /* 0x040fe200078c10ff */
[----:B------:R1:W-:Y:S01]  /*74c0*/  STL [R1+0x1cc], R9 ;  /* 0x0001cc0901007387 */ /* 0x0003e20000100800 */
[----:B------:R-:W-:Y:S02]  /*74d0*/  @P4 LOP3.LUT R6, R6, 0x1000, RZ, 0xfc, !PT ;  /* 0x0000100006064812 */ /* 0x000fe400078efcff */
[----:B------:R-:W-:Y:S01]  /*74e0*/  LEA.HI.X.SX32 R53, R9, R10, 0x2, P6 ;  /* 0x0000000a09357211 */ /* 0x000fe200030f16ff */
[----:B------:R-:W-:Y:S01]  /*74f0*/  IMAD R186, R16, 0x2, R180 ;  /* 0x0000000210ba7824 */ /* 0x000fe200078e02b4 */
[----:B------:R-:W-:Y:S01]  /*7500*/  LOP3.LUT R6, R6, 0xffffdfff, RZ, 0xc0, !PT ;  /* 0xffffdfff06067812 */ /* 0x000fe200078ec0ff */
[----:B-1----:R-:W-:Y:S01]  /*7510*/  IMAD R9, R12, UR8, RZ ;  /* 0x000000080c097c24 */ /* 0x002fe2000f8e02ff */
[----:B------:R-:W-:Y:S01]  /*7520*/  ISETP.NE.U32.AND P5, PT, R8, RZ, PT ;  /* 0x000000ff0800720c */ /* 0x000fe20003fa5070 */
[----:B------:R-:W-:Y:S01]  /*7530*/  IMAD R8, R16, 0x2, R186 ;  /* 0x0000000210087824 */ /* 0x000fe200078e02ba */
[----:B------:R-:W-:-:S02]  /*7540*/  @P3 LOP3.LUT R6, R6, 0x2000, RZ, 0xfc, !PT ;  /* 0x0000200006063812 */ /* 0x000fc400078efcff */
[----:B------:R-:W-:Y:S01]  /*7550*/  LEA R36, P6, R9, R36, 0x2 ;  /* 0x0000002409247211 */ /* 0x000fe200078c10ff */
[----:B------:R1:W-:Y:S01]  /*7560*/  STL [R1+0x1c0], R9 ;  /* 0x0001c00901007387 */ /* 0x0003e20000100800 */
[----:B------:R-:W-:Y:S02]  /*7570*/  ISETP.NE.U32.AND P3, PT, R37, RZ, PT ;  /* 0x000000ff2500720c */ /* 0x000fe40003f65070 */
[----:B------:R-:W-:Y:S01]  /*7580*/  LEA.HI.X.SX32 R37, R9, R10, 0x2, P6 ;  /* 0x0000000a09257211 */ /* 0x000fe200030f16ff */
[----:B-1----:R-:W-:Y:S01]  /*7590*/  IMAD R9, R16, 0x2, R8 ;  /* 0x0000000210097824 */ /* 0x002fe200078e0208 */
[----:B------:R-:W-:-:S03]  /*75a0*/  ISETP.NE.U32.AND P4, PT, R11, RZ, PT ;  /* 0x000000ff0b00720c */ /* 0x000fc60003f85070 */
[----:B------:R-:W-:-:S04]  /*75b0*/  IMAD R10, R16, 0x2, R9 ;  /* 0x00000002100a7824 */ /* 0x000fc800078e0209 */
[----:B------:R-:W-:-:S04]  /*75c0*/  IMAD R11, R16, 0x2, R10 ;  /* 0x00000002100b7824 */ /* 0x000fc800078e020a */
[----:B------:R-:W-:-:S04]  /*75d0*/  IMAD R12, R16, 0x2, R11 ;  /* 0x00000002100c7824 */ /* 0x000fc800078e020b */
[----:B------:R-:W-:Y:S01]  /*75e0*/  IMAD R13, R16, 0x2, R12 ;  /* 0x00000002100d7824 */ /* 0x000fe200078e020c */
[----:B------:R-:W-:-:S03]  /*75f0*/  LEA R204, P6, R7, UR4, 0x2 ;  /* 0x0000000407cc7c11 */ /* 0x000fc6000f8c10ff */
[----:B------:R-:W-:Y:S01]  /*7600*/  IMAD R162, R16, 0x2, R13 ;  /* 0x0000000210a27824 */ /* 0x000fe200078e020d */
[----:B------:R-:W-:-:S04]  /*7610*/  LEA.HI.X.SX32 R205, R7, UR5, 0x2, P6 ;  /* 0x0000000507cd7c11 */ /* 0x000fc8000b0f16ff */
[----:B------:R-:W-:-:S04]  /*7620*/  LEA R210, P6, R162, R204, 0x2 ;  /* 0x000000cca2d27211 */ /* 0x000fc800078c10ff */
[----:B------:R-:W-:Y:S01]  /*7630*/  LEA.HI.X.SX32 R211, R162, R205, 0x2, P6 ;  /* 0x000000cda2d37211 */ /* 0x000fe200030f16ff */
[----:B------:R-:W-:-:S05]  /*7640*/  IMAD R162, R16, 0x2, R162 ;  /* 0x0000000210a27824 */ /* 0x000fca00078e02a2 */
        /* <DEDUP_REMOVED lines=55> */
[-C--:B------:R-:W-:Y:S02]  /*79c0*/  LEA.HI.X.SX32 R225, R162, R205.reuse, 0x2, P6 ;  /* 0x000000cda2e17211 */ /* 0x080fe400030f16ff */
[CC--:B------:R-:W-:Y:S01]  /*79d0*/  LEA R162, P6, R164.reuse, R204.reuse, 0x2 ;  /* 0x000000cca4a27211 */ /* 0x0c0fe200078c10ff */
[----:B------:R1:W-:Y:S03]  /*79e0*/  STL [R1+0x3e4], R164 ;  /* 0x0003e4a401007387 */ /* 0x0003e60000100800 */
[----:B------:R-:W-:Y:S01]  /*79f0*/  LEA.HI.X.SX32 R163, R164, R205, 0x2, P6 ;  /* 0x000000cda4a37211 */ /* 0x000fe200030f16ff */
[----:B------:R2:W-:Y:S01]  /*7a00*/  STL [R1+0xd4], R170 ;  /* 0x0000d4aa01007387 */ /* 0x0005e20000100800 */
[----:B-1----:R-:W-:-:S04]  /*7a10*/  LEA R164, P6, R170, R204, 0x2 ;  /* 0x000000ccaaa47211 */ /* 0x002fc800078c10ff */
[-C--:B------:R-:W-:Y:S02]  /*7a20*/  LEA.HI.X.SX32 R165, R170, R205.reuse, 0x2, P6 ;  /* 0x000000cdaaa57211 */ /* 0x080fe400030f16ff */
[CC--:B--2---:R-:W-:Y:S01]  /*7a30*/  LEA R170, P6, R172.reuse, R204.reuse, 0x2 ;  /* 0x000000ccacaa7211 */ /* 0x0c4fe200078c10ff */
        /* <DEDUP_REMOVED lines=10> */
[----:B------:R-:W-:Y:S02]  /*7ae0*/  LEA.HI.X.SX32 R181, R186, R205, 0x2, P6 ;  /* 0x000000cdbab57211 */ /* 0x000fe400030f16ff */
[----:B--2---:R-:W-:-:S04]  /*7af0*/  LEA R186, P6, R8, R204, 0x2 ;  /* 0x000000cc08ba7211 */ /* 0x004fc800078c10ff */
[-C--:B------:R-:W-:Y:S02]  /*7b00*/  LEA.HI.X.SX32 R187, R8, R205.reuse, 0x2, P6 ;  /* 0x000000cd08bb7211 */ /* 0x080fe400030f16ff */
[CC--:B------:R-:W-:Y:S01]  /*7b10*/  LEA R188, P6, R9.reuse, R204.reuse, 0x2 ;  /* 0x000000cc09bc7211 */ /* 0x0c0fe200078c10ff */
[----:B------:R-:W1:Y:S03]  /*7b20*/  S2UR UR4, SR_CgaCtaId ;  /* 0x00000000000479c3 */ /* 0x000e660000008800 */
[----:B------:R-:W-:Y:S02]  /*7b30*/  LEA.HI.X.SX32 R189, R9, R205, 0x2, P6 ;  /* 0x000000cd09bd7211 */ /* 0x000fe400030f16ff */
[----:B------:R-:W-:-:S04]  /*7b40*/  LEA R194, P6, R10, R204, 0x2 ;  /* 0x000000cc0ac27211 */ /* 0x000fc800078c10ff */
[----:B------:R-:W-:Y:S02]  /*7b50*/  LEA.HI.X.SX32 R195, R10, R205, 0x2, P6 ;  /* 0x000000cd0ac37211 */ /* 0x000fe400030f16ff */
[----:B------:R-:W-:-:S04]  /*7b60*/  LEA R196, P6, R11, R204, 0x2 ;  /* 0x000000cc0bc47211 */ /* 0x000fc800078c10ff */
[-C--:B------:R-:W-:Y:S02]  /*7b70*/  LEA.HI.X.SX32 R197, R11, R205.reuse, 0x2, P6 ;  /* 0x000000cd0bc57211 */ /* 0x080fe400030f16ff */
[-C--:B------:R-:W-:Y:S02]  /*7b80*/  LEA R202, P6, R12, R204.reuse, 0x2 ;  /* 0x000000cc0cca7211 */ /* 0x080fe400078c10ff */
[----:B------:R-:W-:Y:S02]  /*7b90*/  LOP3.LUT R6, R6, 0xffffbfff, RZ, 0xc0, !PT ;  /* 0xffffbfff06067812 */ /* 0x000fe400078ec0ff */
[----:B------:R-:W-:Y:S02]  /*7ba0*/  LEA.HI.X.SX32 R203, R12, R205, 0x2, P6 ;  /* 0x000000cd0ccb7211 */ /* 0x000fe400030f16ff */
[----:B------:R-:W-:Y:S01]  /*7bb0*/  LEA R204, P6, R13, R204, 0x2 ;  /* 0x000000cc0dcc7211 */ /* 0x000fe200078c10ff */
[----:B------:R-:W-:Y:S01]  /*7bc0*/  UMOV UR7, 0x400 ;  /* 0x0000040000077882 */ /* 0x000fe20000000000 */
[----:B------:R-:W-:-:S02]  /*7bd0*/  @P3 LOP3.LUT R6, R6, 0x4000, RZ, 0xfc, !PT ;  /* 0x0000400006063812 */ /* 0x000fc400078efcff */
[----:B------:R-:W-:Y:S02]  /*7be0*/  LEA.HI.X.SX32 R205, R13, R205, 0x2, P6 ;  /* 0x000000cd0dcd7211 */ /* 0x000fe400030f16ff */
[----:B------:R-:W-:Y:S01]  /*7bf0*/  ISETP.NE.U32.AND P6, PT, R18, RZ, PT ;  /* 0x000000ff1200720c */ /* 0x000fe20003fc5070 */
[----:B-1----:R-:W-:Y:S01]  /*7c00*/  ULEA UR7, UR4, UR7, 0x18 ;  /* 0x0000000704077291 */ /* 0x002fe2000f8ec03f */
[----:B------:R-:W-:-:S05]  /*7c10*/  ISETP.NE.U32.AND P3, PT, R15, RZ, PT ;  /* 0x000000ff0f00720c */ /* 0x000fca0003f65070 */
[----:B------:R-:W-:-:S06]  /*7c20*/  VIADD R15, R3, UR7 ;  /* 0x00000007030f7c36 */ /* 0x000fcc0008000000 */
[----:B------:R-:W-:Y:S01]  /*7c30*/  @!PT LDS RZ, [RZ] ;  /* 0x00000000fffff984 */ /* 0x000fe20000000800 */
[----:B------:R-:W-:Y:S01]  /*7c40*/  @!PT LDS RZ, [RZ] ;  /* 0x00000000fffff984 */ /* 0x000fe20000000800 */
[----:B------:R-:W-:Y:S01]  /*7c50*/  @!PT LDS RZ, [RZ] ;  /* 0x00000000fffff984 */ /* 0x000fe20000000800 */
[----:B------:R1:W-:Y:S04]  /*7c60*/  LDGSTS.E [R15+0x38000], desc[UR16][R162.64], P6 ;  /* 0x38000000a20f7fae */ /* 0x0003e8000b121850 */
[----:B------:R2:W-:Y:S04]  /*7c70*/  LDGSTS.E [R15+0x38008], desc[UR16][R164.64], P3 ;  /* 0x38008000a40f7fae */ /* 0x0005e80009921850 */
[----:B------:R3:W-:Y:S04]  /*7c80*/  LDGSTS.E [R15+0x3a000], desc[UR16][R166.64], P2 ;  /* 0x3a000000a60f7fae */ /* 0x0007e80009121850 */
[----:B------:R4:W-:Y:S01]  /*7c90*/  LDGSTS.E [R15+0x3a008], desc[UR16][R168.64], P0 ;  /* 0x3a008000a80f7fae */ /* 0x0009e20008121850 */
[----:B------:R-:W-:-:S02]  /*7ca0*/  ISETP.NE.U32.AND P0, PT, R19, RZ, PT ;  /* 0x000000ff1300720c */ /* 0x000fc40003f05070 */
[----:B------:R-:W-:Y:S02]  /*7cb0*/  LOP3.LUT R18, R3, 0x10, RZ, 0x3c, !PT ;  /* 0x0000001003127812 */ /* 0x000fe400078e3cff */
[----:B------:R-:W-:Y:S02]  /*7cc0*/  ISETP.NE.U32.AND P2, PT, R249, RZ, PT ;  /* 0x000000fff900720c */ /* 0x000fe40003f45070 */
[----:B------:R-:W-:Y:S01]  /*7cd0*/  ISETP.NE.U32.AND P6, PT, R250, RZ, PT ;  /* 0x000000fffa00720c */ /* 0x000fe20003fc5070 */
[----:B------:R-:W-:Y:S01]  /*7ce0*/  VIADD R18, R18, UR7 ;  /* 0x0000000712127c36 */ /* 0x000fe20008000000 */
[----:B------:R-:W-:-:S05]  /*7cf0*/  ISETP.NE.U32.AND P3, PT, R251, RZ, PT ;  /* 0x000000fffb00720c */ /* 0x000fca0003f65070 */
[----:B------:R4:W-:Y:S01]  /*7d00*/  LDGSTS.E [R18+0x38000], desc[UR16][R170.64], P0 ;  /* 0x38000000aa127fae */ /* 0x0009e20008121850 */
[----:B------:R-:W-:Y:S02]  /*7d10*/  ISETP.NE.U32.AND P0, PT, R20, RZ, PT ;  /* 0x000000ff1400720c */ /* 0x000fe40003f05070 */
[----:B------:R-:W-:Y:S01]  /*7d20*/  LOP3.LUT R19, R3, 0x20, RZ, 0x3c, !PT ;  /* 0x0000002003137812 */ /* 0x000fe200078e3cff */
[----:B------:R4:W-:Y:S01]  /*7d30*/  LDGSTS.E [R18+0x38008], desc[UR16][R172.64], P2 ;  /* 0x38008000ac127fae */ /* 0x0009e20009121850 */
[----:B------:R-:W-:-:S03]  /*7d40*/  ISETP.NE.U32.AND P2, PT, R246, RZ, PT ;  /* 0x000000fff600720c */ /* 0x000fc60003f45070 */
[----:B------:R4:W-:Y:S01]  /*7d50*/  LDGSTS.E [R18+0x3a000], desc[UR16][R174.64], P6 ;  /* 0x3a000000ae127fae */ /* 0x0009e2000b121850 */
[----:B------:R-:W-:Y:S01]  /*7d60*/  ISETP.NE.U32.AND P6, PT, R247, RZ, PT ;  /* 0x000000fff700720c */ /* 0x000fe20003fc5070 */
[----:B------:R-:W-:Y:S02]  /*7d70*/  VIADD R19, R19, UR7 ;  /* 0x0000000713137c36 */ /* 0x000fe40008000000 */
[----:B------:R4:W-:Y:S01]  /*7d80*/  LDGSTS.E [R18+0x3a008], desc[UR16][R176.64], P3 ;  /* 0x3a008000b0127fae */ /* 0x0009e20009921850 */
[----:B------:R-:W-:-:S03]  /*7d90*/  ISETP.NE.U32.AND P3, PT, R248, RZ, PT ;  /* 0x000000fff800720c */ /* 0x000fc60003f65070 */
        /* <DEDUP_REMOVED lines=38> */
[----:B------:R-:W4:Y:S04]  /*8000*/  LDL.LU R243, [R1] ;  /* 0x0000000001f37983 */ /* 0x000f280000300800 */
        /* <DEDUP_REMOVED lines=9> */
[----:B------:R-:W-:Y:S01]  /*80a0*/  VIADD R24, R237, UR7 ;  /* 0x00000007ed187c36 */ /* 0x000fe20008000000 */
[----:B------:R-:W-:Y:S01]  /*80b0*/  UIADD3 UR4, UR12, -0x140, URZ ;  /* 0xfffffec00c047890 */ /* 0x000fe2000fffe03f */
[----:B------:R-:W4:Y:S04]  /*80c0*/  LDL.LU R248, [R1+0x4] ;  /* 0x0000040001f87983 */ /* 0x000f280000300800 */
[----:B------:R-:W4:Y:S04]  /*80d0*/  LDL.LU R247, [R1+0x8] ;  /* 0x0000080001f77983 */ /* 0x000f280000300800 */
[----:B------:R4:W-:Y:S01]  /*80e0*/  LDGSTS.E [R23+0x3a008], desc[UR16][R216.64], P3 ;  /* 0x3a008000d8177fae */ /* 0x0009e20009921850 */
[----:B------:R-:W-:-:S03]  /*80f0*/  LOP3.LUT R249, R0, 0x2, RZ, 0xfc, !PT ;  /* 0x0000000200f97812 */ /* 0x000fc600078efcff */
[----:B------:R4:W-:Y:S01]  /*8100*/  LDGSTS.E [R24+0x38000], desc[UR16][R218.64], P0 ;  /* 0x38000000da187fae */ /* 0x0009e20008121850 */
[----:B------:R-:W-:-:S03]  /*8110*/  ISETP.GE.AND P0, PT, R0, UR4, PT ;  /* 0x0000000400007c0c */ /* 0x000fc6000bf06270 */
[----:B------:R4:W-:Y:S01]  /*8120*/  LDGSTS.E [R24+0x38008], desc[UR16][R220.64], P2 ;  /* 0x38008000dc187fae */ /* 0x0009e20009121850 */
[----:B------:R-:W-:Y:S02]  /*8130*/  SEL R5, RZ, 0x4, P0 ;  /* 0x00000004ff057807 */ /* 0x000fe40000000000 */
[----:B------:R-:W-:Y:S01]  /*8140*/  ISETP.GT.AND P0, PT, R154, 0x17f, PT ;  /* 0x0000017f9a00780c */ /* 0x000fe20003f04270 */
[----:B------:R4:W-:Y:S01]  /*8150*/  LDGSTS.E [R24+0x3a000], desc[UR16][R222.64], P6 ;  /* 0x3a000000de187fae */ /* 0x0009e2000b121850 */
[----:B------:R-:W-:Y:S02]  /*8160*/  ISETP.GE.AND P6, PT, R249, UR4, PT ;  /* 0x00000004f9007c0c */ /* 0x000fe4000bfc6270 */
[----:B------:R-:W-:Y:S01]  /*8170*/  LOP3.LUT R250, R0, 0x20, RZ, 0xfc, !PT ;  /* 0x0000002000fa7812 */ /* 0x000fe200078efcff */
[----:B------:R-:W4:Y:S01]  /*8180*/  LDL.LU R246, [R1+0xc] ;  /* 0x00000c0001f67983 */ /* 0x000f220000300800 */
[----:B------:R-:W-:-:S03]  /*8190*/  SEL R234, R5, RZ, P0 ;  /* 0x000000ff05ea7207 */ /* 0x000fc60000000000 */
[----:B------:R-:W4:Y:S01]  /*81a0*/  LDL.LU R251, [R1+0x10] ;  /* 0x0000100001fb7983 */ /* 0x000f220000300800 */
[----:B------:R-:W-:Y:S02]  /*81b0*/  SEL R5, RZ, 0x4, P6 ;  /* 0x00000004ff057807 */ /* 0x000fe40003000000 */
[----:B------:R-:W-:Y:S02]  /*81c0*/  ISETP.GE.AND P6, PT, R250, UR4, PT ;  /* 0x00000004fa007c0c */ /* 0x000fe4000bfc6270 */
[C---:B------:R-:W-:Y:S02]  /*81d0*/  LOP3.LUT R249, R0.reuse, 0x22, RZ, 0xfc, !PT ;  /* 0x0000002200f97812 */ /* 0x040fe400078efcff */
[----:B------:R-:W-:Y:S02]  /*81e0*/  SEL R25, RZ, 0x4, P6 ;  /* 0x00000004ff197807 */ /* 0x000fe40003000000 */
[----:B------:R-:W-:Y:S02]  /*81f0*/  LOP3.LUT R250, R0, 0x4, RZ, 0xfc, !PT ;  /* 0x0000000400fa7812 */ /* 0x000fe400078efcff */
[----:B------:R-:W-:-:S04]  /*8200*/  ISETP.GE.AND P6, PT, R249, UR4, PT ;  /* 0x00000004f9007c0c */ /* 0x000fc8000bfc6270 */
[----:B------:R-:W-:Y:S02]  /*8210*/  SEL R26, RZ, 0x4, P6 ;  /* 0x00000004ff1a7807 */ /* 0x000fe40003000000 */
[----:B------:R-:W-:Y:S02]  /*8220*/  ISETP.GE.AND P6, PT, R250, UR4, PT ;  /* 0x00000004fa007c0c */ /* 0x000fe4000bfc6270 */
[----:B------:R-:W4:Y:S01]  /*8230*/  LDL.LU R250, [R1+0x14] ;  /* 0x0000140001fa7983 */ /* 0x000f220000300800 */
[----:B------:R-:W-:Y:S02]  /*8240*/  LOP3.LUT R249, R0, 0x6, RZ, 0xfc, !PT ;  /* 0x0000000600f97812 */ /* 0x000fe400078efcff */
[----:B------:R-:W-:Y:S01]  /*8250*/  ISETP.NE.U32.AND P3, PT, R27, RZ, PT ;  /* 0x000000ff1b00720c */ /* 0x000fe20003f65070 */
[----:B------:R-:W4:Y:S01]  /*8260*/  LDL.LU R240, [R1+0x18] ;  /* 0x0000180001f07983 */ /* 0x000f220000300800 */
[----:B------:R-:W-:Y:S02]  /*8270*/  SEL R27, RZ, 0x4, P6 ;  /* 0x00000004ff1b7807 */ /* 0x000fe40003000000 */
[----:B------:R-:W-:-:S02]  /*8280*/  ISETP.GE.AND P6, PT, R249, UR4, PT ;  /* 0x00000004f9007c0c */ /* 0x000fc4000bfc6270 */
[----:B------:R-:W4:Y:S01]  /*8290*/  LDL.LU R249, [R1+0x1c] ;  /* 0x00001c0001f97983 */ /* 0x000f220000300800 */
[----:B------:R-:W-:Y:S01]  /*82a0*/  SEL R236, R25, RZ, P0 ;  /* 0x000000ff19ec7207 */ /* 0x000fe20000000000 */
[----:B------:R-:W-:-:S05]  /*82b0*/  VIADD R25, R4, UR7 ;  /* 0x0000000704197c36 */ /* 0x000fca0008000000 */
[----:B------:R4:W-:Y:S04]  /*82c0*/  LDGSTS.E [R24+0x3a008], desc[UR16][R224.64], P3 ;  /* 0x3a008000e0187fae */ /* 0x0009e80009921850 */
[----:B------:R-:W0:Y:S04]  /*82d0*/  LDGDEPBAR ;  /* 0x00000000000079af */ /* 0x000e280000000000 */
[----:B------:R-:W-:Y:S04]  /*82e0*/  LDGSTS.E [R25], desc[UR16][R30.64], P1 ;  /* 0x000000001e197fae */ /* 0x000fe80008921850 */
[----:B------:R-:W-:Y:S04]  /*82f0*/  LDGSTS.E [R25+0x400], desc[UR16][R150.64], P1 ;  /* 0x0040000096197fae */ /* 0x000fe80008921850 */
[----:B------:R-:W-:Y:S01]  /*8300*/  LDGSTS.E [R25+0x800], desc[UR16][R136.64], P1 ;  /* 0x0080000088197fae */ /* 0x000fe20008921850 */
[----:B------:R-:W-:-:S03]  /*8310*/  LOP3.LUT R239, R4, 0x20, RZ, 0x3c, !PT ;  /* 0x0000002004ef7812 */ /* 0x000fc600078e3cff */
[----:B------:R-:W-:Y:S04]  /*8320*/  LDGSTS.E [R25+0xc00], desc[UR16][R148.64], P1 ;  /* 0x00c0000094197fae */ /* 0x000fe80008921850 */
[----:B------:R-:W-:Y:S04]  /*8330*/  LDGSTS.E [R25+0x1000], desc[UR16][R146.64], P1 ;  /* 0x0100000092197fae */ /* 0x000fe80008921850 */
[----:B------:R-:W-:Y:S04]  /*8340*/  LDGSTS.E [R25+0x1400], desc[UR16][R144.64], P1 ;  /* 0x0140000090197fae */ /* 0x000fe80008921850 */
[----:B------:R-:W-:Y:S01]  /*8350*/  LDGSTS.E [R25+0x1800], desc[UR16][R142.64], P1 ;  /* 0x018000008e197fae */ /* 0x000fe20008921850 */
[----:B------:R-:W-:-:S03]  /*8360*/  SEL R237, R26, RZ, P0 ;  /* 0x000000ff1aed7207 */ /* 0x000fc60000000000 */
[----:B------:R-:W-:Y:S01]  /*8370*/  LDGSTS.E [R25+0x1c00], desc[UR16][R126.64], P1 ;  /* 0x01c000007e197fae */ /* 0x000fe20008921850 */
[----:B------:R-:W-:-:S03]  /*8380*/  VIADD R26, R239, UR7 ;  /* 0x00000007ef1a7c36 */ /* 0x000fc60008000000 */
[----:B------:R-:W-:Y:S04]  /*8390*/  LDGSTS.E [R25+0x2000], desc[UR16][R138.64], P1 ;  /* 0x020000008a197fae */ /* 0x000fe80008921850 */
        /* <DEDUP_REMOVED lines=8> */
[----:B------:R-:W-:Y:S01]  /*8420*/  LDGSTS.E [R26+0x500], desc[UR16][R108.64], P1 ;  /* 0x005000006c1a7fae */ /* 0x000fe20008921850 */
[----:B------:R-:W-:-:S03]  /*8430*/  SEL R235, R5, RZ, P0 ;  /* 0x000000ff05eb7207 */ /* 0x000fc60000000000 */
        /* <DEDUP_REMOVED lines=14> */
[----:B------:R-:W-:Y:S01]  /*8520*/  LDGSTS.E [R26+0x3500], desc[UR16][R102.64], P1 ;  /* 0x03500000661a7fae */ /* 0x000fe20008921850 */
[----:B------:R-:W-:-:S03]  /*8530*/  ISETP.NE.U32.AND P2, PT, R28, RZ, PT ;  /* 0x000000ff1c00720c */ /* 0x000fc60003f45070 */
[----:B------:R-:W-:Y:S01]  /*8540*/  LDGSTS.E [R26+0x3900], desc[UR16][R96.64], P1 ;  /* 0x03900000601a7fae */ /* 0x000fe20008921850 */
[----:B------:R-:W-:-:S03]  /*8550*/  SEL R28, RZ, 0x4, P6 ;  /* 0x00000004ff1c7807 */ /* 0x000fc60003000000 */
        /* <DEDUP_REMOVED lines=9> */
[----:B------:R-:W-:Y:S01]  /*85f0*/  LDGSTS.E [R27+0x1a00], desc[UR16][R80.64], P1 ;  /* 0x01a00000501b7fae */ /* 0x000fe20008921850 */
[----:B------:R-:W-:-:S03]  /*8600*/  ISETP.NE.U32.AND P6, PT, R28, RZ, PT ;  /* 0x000000ff1c00720c */ /* 0x000fc60003fc5070 */
        /* <DEDUP_REMOVED lines=26> */
[----:B------:R-:W0:Y:S01]  /*87b0*/  LDGDEPBAR ;  /* 0x00000000000079af */ /* 0x000e220000000000 */
[----:B------:R-:W-:Y:S01]  /*87c0*/  BAR.SYNC.DEFER_BLOCKING 0x0 ;  /* 0x0000000000007b1d */ /* 0x000fe20000010000 */
[----:B------:R-:W-:-:S02]  /*87d0*/  ISETP.NE.U32.AND P3, PT, R232, RZ, PT ;  /* 0x000000ffe800720c */ /* 0x000fc40003f65070 */
[----:B------:R-:W-:Y:S01]  /*87e0*/  ISETP.NE.U32.AND P1, PT, R233, RZ, PT ;  /* 0x000000ffe900720c */ /* 0x000fe20003f25070 */
[----:B------:R-:W-:-:S04]  /*87f0*/  IMAD.SHL.U32 R5, R16, 0x40, RZ ;  /* 0x0000004010057824 */ /* 0x000fc800078e00ff */
[C---:B-1----:R-:W-:Y:S01]  /*8800*/  IMAD.WIDE R162, R5.reuse, 0x4, R162 ;  /* 0x0000000405a27825 */ /* 0x042fe200078e02a2 */
[----:B------:R-:W4:Y:S03]  /*8810*/  LDL.LU R245, [R1+0x20] ;  /* 0x0000200001f57983 */ /* 0x000f260000300800 */
[----:B--2---:R-:W-:Y:S01]  /*8820*/  IMAD.WIDE R164, R5, 0x4, R164 ;  /* 0x0000000405a47825 */ /* 0x004fe200078e02a4 */
[----:B------:R-:W2:Y:S04]  /*8830*/  LDL.LU R244, [R1+0x24] ;  /* 0x0000240001f47983 */ /* 0x000ea80000300800 */
[----:B------:R-:W-:Y:S01]  /*8840*/  @!PT LDS RZ, [RZ] ;  /* 0x00000000fffff984 */ /* 0x000fe20000000800 */
[----:B------:R-:W-:Y:S01]  /*8850*/  @!PT LDS RZ, [RZ] ;  /* 0x00000000fffff984 */ /* 0x000fe20000000800 */
[----:B------:R-:W-:Y:S01]  /*8860*/  @!PT LDS RZ, [RZ] ;  /* 0x00000000fffff984 */ /* 0x000fe20000000800 */
[----:B------:R1:W-:Y:S01]  /*8870*/  LDGSTS.E [R15+0x3c000], desc[UR16][R162.64], P3 ;  /* 0x3c000000a20f7fae */ /* 0x0003e20009921850 */
[----:B------:R-:W-:-:S03]  /*8880*/  ISETP.NE.U32.AND P3, PT, R231, RZ, PT ;  /* 0x000000ffe700720c */ /* 0x000fc60003f65070 */
[----:B------:R1:W-:Y:S01]  /*8890*/  LDGSTS.E [R15+0x3c008], desc[UR16][R164.64], P1 ;  /* 0x3c008000a40f7fae */ /* 0x0003e20008921850 */
[----:B------:R-:W-:Y:S01]  /*88a0*/  ISETP.NE.U32.AND P1, PT, R230, RZ, PT ;  /* 0x000000ffe600720c */ /* 0x000fe20003f25070 */
[----:B---3--:R-:W-:-:S04]  /*88b0*/  IMAD.WIDE R166, R5, 0x4, R166 ;  /* 0x0000000405a67825 */ /* 0x008fc800078e02a6 */
[----:B----4-:R-:W-:-:S04]  /*88c0*/  IMAD.WIDE R168, R5, 0x4, R168 ;  /* 0x0000000405a87825 */ /* 0x010fc800078e02a8 */
[----:B------:R3:W-:Y:S01]  /*88d0*/  LDGSTS.E [R15+0x3e000], desc[UR16][R166.64], P3 ;  /* 0x3e000000a60f7fae */ /* 0x0007e20009921850 */
[----:B------:R-:W-:-:S03]  /*88e0*/  ISETP.NE.U32.AND P3, PT, R229, RZ, PT ;  /* 0x000000ffe500720c */ /* 0x000fc60003f65070 */
[----:B------:R4:W-:Y:S01]  /*88f0*/  LDGSTS.E [R15+0x3e008], desc[UR16][R168.64], P1 ;  /* 0x3e008000a80f7fae */ /* 0x0009e20008921850 */
[----:B------:R-:W-:Y:S01]  /*8900*/  ISETP.NE.U32.AND P1, PT, R228, RZ, PT ;  /* 0x000000ffe400720c */ /* 0x000fe20003f25070 */
[----:B------:R-:W-:-:S04]  /*8910*/  IMAD.WIDE R170, R5, 0x4, R170 ;  /* 0x0000000405aa7825 */ /* 0x000fc800078e02aa */
[----:B------:R-:W-:-:S04]  /*8920*/  IMAD.WIDE R172, R5, 0x4, R172 ;  /* 0x0000000405ac7825 */ /* 0x000fc800078e02ac */
        /* <DEDUP_REMOVED lines=15> */
[----:B------:R-:W-:-:S03]  /*8a20*/  ISETP.NE.U32.AND P1, PT, R243, RZ, PT ;  /* 0x000000fff300720c */ /* 0x000fc60003f25070 */
[----:B------:R-:W3:Y:S01]  /*8a30*/  LDL.LU R243, [R1+0x28] ;  /* 0x0000280001f37983 */ /* 0x000ee20000300800 */
[----:B------:R-:W-:-:S04]  /*8a40*/  IMAD.WIDE R182, R5, 0x4, R182 ;  /* 0x0000000405b67825 */ /* 0x000fc800078e02b6 */
[----:B------:R-:W-:Y:S01]  /*8a50*/  IMAD.WIDE R184, R5, 0x4, R184 ;  /* 0x0000000405b87825 */ /* 0x000fe200078e02b8 */
[----:B------:R4:W-:Y:S01]  /*8a60*/  LDGSTS.E [R19+0x3e000], desc[UR16][R182.64], P3 ;  /* 0x3e000000b6137fae */ /* 0x0009e20009921850 */
[----:B------:R-:W-:-:S03]  /*8a70*/  ISETP.NE.U32.AND P3, PT, R248, RZ, PT ;  /* 0x000000fff800720c */ /* 0x000fc60003f65070 */
[----:B------:R4:W-:Y:S01]  /*8a80*/  LDGSTS.E [R19+0x3e008], desc[UR16][R184.64], P1 ;  /* 0x3e008000b8137fae */ /* 0x0009e20008921850 */
[----:B------:R-:W-:-:S03]  /*8a90*/  ISETP.NE.U32.AND P1, PT, R247, RZ, PT ;  /* 0x000000fff700720c */ /* 0x000fc60003f25070 */
[----:B------:R-:W4:Y:S04]  /*8aa0*/  LDL.LU R248, [R1+0x2c] ;  /* 0x00002c0001f87983 */ /* 0x000f280000300800 */
[----:B------:R-:W4:Y:S01]  /*8ab0*/  LDL.LU R247, [R1+0x30] ;  /* 0x0000300001f77983 */ /* 0x000f220000300800 */
        /* <DEDUP_REMOVED lines=8> */
[----:B------:R-:W-:-:S05]  /*8b40*/  IMAD.WIDE R190, R5, 0x4, R190 ;  /* 0x0000000405be7825 */ /* 0x000fca00078e02be */
[----:B------:R1:W-:Y:S01]  /*8b50*/  LDGSTS.E [R20+0x3e000], desc[UR16][R190.64], P3 ;  /* 0x3e000000be147fae */ /* 0x0003e20009921850 */
[----:B------:R-:W-:-:S03]  /*8b60*/  ISETP.NE.U32.AND P3, PT, R250, RZ, PT ;  /* 0x000000fffa00720c */ /* 0x000fc60003f65070 */
[----:B------:R-:W4:Y:S01]  /*8b70*/  LDL.LU R250, [R1+0x3c] ;  /* 0x00003c0001fa7983 */ /* 0x000f220000300800 */
[----:B------:R-:W-:-:S04]  /*8b80*/  IMAD.WIDE R192, R5, 0x4, R192 ;  /* 0x0000000405c07825 */ /* 0x000fc800078e02c0 */
[----:B------:R-:W-:Y:S01]  /*8b90*/  IMAD.WIDE R194, R5, 0x4, R194 ;  /* 0x0000000405c27825 */ /* 0x000fe200078e02c2 */
[----:B------:R1:W-:Y:S04]  /*8ba0*/  LDGSTS.E [R20+0x3e008], desc[UR16][R192.64], P1 ;  /* 0x3e008000c0147fae */ /* 0x0003e80008921850 */
[----:B------:R1:W-:Y:S01]  /*8bb0*/  LDGSTS.E [R21+0x3c000], desc[UR16][R194.64], P3 ;  /* 0x3c000000c2157fae */ /* 0x0003e20009921850 */
[----:B------:R-:W-:-:S03]  /*8bc0*/  ISETP.NE.U32.AND P3, PT, R249, RZ, PT ;  /* 0x000000fff900720c */ /* 0x000fc60003f65070 */
[----:B------:R-:W4:Y:S01]  /*8bd0*/  LDL.LU R249, [R1+0x40] ;  /* 0x0000400001f97983 */ /* 0x000f220000300800 */
[----:B------:R-:W-:Y:S01]  /*8be0*/  ISETP.NE.U32.AND P1, PT, R240, RZ, PT ;  /* 0x000000fff000720c */ /* 0x000fe20003f25070 */
[----:B------:R-:W-:-:S04]  /*8bf0*/  IMAD.WIDE R196, R5, 0x4, R196 ;  /* 0x0000000405c47825 */ /* 0x000fc800078e02c4 */
[----:B------:R-:W-:-:S08]  /*8c00*/  IMAD.WIDE R198, R5, 0x4, R198 ;  /* 0x0000000405c67825 */ /* 0x000fd000078e02c6 */
[----:B------:R1:W-:Y:S01]  /*8c10*/  LDGSTS.E [R21+0x3c008], desc[UR16][R196.64], P1 ;  /* 0x3c008000c4157fae */ /* 0x0003e20008921850 */
[----:B------:R-:W-:-:S03]  /*8c20*/  IMAD.WIDE R200, R5, 0x4, R200 ;  /* 0x0000000405c87825 */ /* 0x000fc600078e02c8 */
[----:B------:R1:W-:Y:S01]  /*8c30*/  LDGSTS.E [R21+0x3e000], desc[UR16][R198.64], P3 ;  /* 0x3e000000c6157fae */ /* 0x0003e20009921850 */
[----:B------:R-:W-:-:S04]  /*8c40*/  IMAD.WIDE R202, R5, 0x4, R202 ;  /* 0x0000000405ca7825 */ /* 0x000fc800078e02ca */
        /* <DEDUP_REMOVED lines=8> */
[----:B------:R-:W-:Y:S01]  /*8cd0*/  IMAD.WIDE R220, R5, 0x4, R220 ;  /* 0x0000000405dc7825 */ /* 0x000fe200078e02dc */
[----:B------:R-:W-:Y:S02]  /*8ce0*/  ISETP.NE.U32.AND P1, PT, R245, RZ, PT ;  /* 0x000000fff500720c */ /* 0x000fe40003f25070 */
[----:B--2---:R-:W-:-:S11]  /*8cf0*/  ISETP.NE.U32.AND P3, PT, R244, RZ, PT ;  /* 0x000000fff400720c */ /* 0x004fd60003f65070 */
[----:B------:R2:W-:Y:S04]  /*8d00*/  LDGSTS.E [R21+0x3e008], desc[UR16][R200.64], P1 ;  /* 0x3e008000c8157fae */ /* 0x0005e80008921850 */
[----:B------:R2:W-:Y:S01]  /*8d10*/  LDGSTS.E [R22+0x3c000], desc[UR16][R202.64], P3 ;  /* 0x3c000000ca167fae */ /* 0x0005e20009921850 */
[----:B---3--:R-:W-:-:S13]  /*8d20*/  ISETP.NE.U32.AND P1, PT, R243, RZ, PT ;  /* 0x000000fff300720c */ /* 0x008fda0003f25070 */
[----:B------:R3:W-:Y:S01]  /*8d30*/  LDGSTS.E [R22+0x3c008], desc[UR16][R204.64], P1 ;  /* 0x3c008000cc167fae */ /* 0x0007e20008921850 */
[----:B----4-:R-:W-:Y:S02]  /*8d40*/  ISETP.NE.U32.AND P3, PT, R248, RZ, PT ;  /* 0x000000fff800720c */ /* 0x010fe40003f65070 */
[----:B------:R-:W-:-:S11]  /*8d50*/  ISETP.NE.U32.AND P1, PT, R247, RZ, PT ;  /* 0x000000fff700720c */ /* 0x000fd60003f25070 */
[----:B------:R4:W-:Y:S04]  /*8d60*/  LDGSTS.E [R22+0x3e000], desc[UR16][R206.64], P3 ;  /* 0x3e000000ce167fae */ /* 0x0009e80009921850 */
[----:B------:R4:W-:Y:S01]  /*8d70*/  LDGSTS.E [R22+0x3e008], desc[UR16][R208.64], P1 ;  /* 0x3e008000d0167fae */ /* 0x0009e20008921850 */
[----:B------:R-:W-:Y:S02]  /*8d80*/  ISETP.NE.U32.AND P3, PT, R246, RZ, PT ;  /* 0x000000fff600720c */ /* 0x000fe40003f65070 */
[----:B------:R-:W-:-:S11]  /*8d90*/  ISETP.NE.U32.AND P1, PT, R251, RZ, PT ;  /* 0x000000fffb00720c */ /* 0x000fd60003f25070 */
[----:B------:R4:W-:Y:S01]  /*8da0*/  LDGSTS.E [R23+0x3c000], desc[UR16][R210.64], P3 ;  /* 0x3c000000d2177fae */ /* 0x0009e20009921850 */
[----:B------:R-:W-:-:S03]  /*8db0*/  LOP3.LUT P3, RZ, R6, 0x4000, RZ, 0xc0, !PT ;  /* 0x0000400006ff7812 */ /* 0x000fc6000786c0ff */
[----:B------:R4:W-:Y:S01]  /*8dc0*/  LDGSTS.E [R23+0x3c008], desc[UR16][R212.64], P1 ;  /* 0x3c008000d4177fae */ /* 0x0009e20008921850 */
[----:B------:R-:W-:-:S09]  /*8dd0*/  ISETP.NE.U32.AND P1, PT, R250, RZ, PT ;  /* 0x000000fffa00720c */ /* 0x000fd20003f25070 */
[----:B------:R4:W-:Y:S04]  /*8de0*/  LDGSTS.E [R23+0x3e000], desc[UR16][R214.64], P3 ;  /* 0x3e000000d6177fae */ /* 0x0009e80009921850 */
[----:B------:R4:W-:Y:S01]  /*8df0*/  LDGSTS.E [R23+0x3e008], desc[UR16][R216.64], P1 ;  /* 0x3e008000d8177fae */ /* 0x0009e20008921850 */
[----:B------:R-:W-:-:S03]  /*8e00*/  ISETP.NE.U32.AND P1, PT, R249, RZ, PT ;  /* 0x000000fff900720c */ /* 0x000fc60003f25070 */
[----:B------:R4:W-:Y:S10]  /*8e10*/  LDGSTS.E [R24+0x3c000], desc[UR16][R218.64], P4 ;  /* 0x3c000000da187fae */ /* 0x0009f4000a121850 */
[----:B------:R4:W-:Y:S01]  /*8e20*/  LDGSTS.E [R24+0x3c008], desc[UR16][R220.64], P1 ;  /* 0x3c008000dc187fae */ /* 0x0009e20008921850 */
[----:B------:R-:W-:-:S03]  /*8e30*/  ISETP.NE.U32.AND P1, PT, R17, RZ, PT ;  /* 0x000000ff1100720c */ /* 0x000fc60003f25070 */
[----:B------:R-:W2:Y:S04]  /*8e40*/  LDL.LU R17, [R1+0x41c] ;  /* 0x00041c0001117983 */ /* 0x000ea80000300800 */
[----:B------:R-:W3:Y:S04]  /*8e50*/  LDL.LU R247, [R1+0x50] ;  /* 0x0000500001f77983 */ /* 0x000ee80000300800 */
[----:B------:R-:W4:Y:S04]  /*8e60*/  LDL.LU R246, [R1+0x4c] ;  /* 0x00004c0001f67983 */ /* 0x000f280000300800 */
[----:B------:R-:W4:Y:S04]  /*8e70*/  LDL.LU R251, [R1+0x54] ;  /* 0x0000540001fb7983 */ /* 0x000f280000300800 */
[----:B------:R-:W4:Y:S04]  /*8e80*/  LDL.LU R250, [R1+0x58] ;  /* 0x0000580001fa7983 */ /* 0x000f280000300800 */
[----:B------:R-:W4:Y:S01]  /*8e90*/  LDL.LU R249, [R1+0x5c] ;  /* 0x00005c0001f97983 */ /* 0x000f220000300800 */
[----:B------:R-:W-:Y:S01]  /*8ea0*/  IMAD.WIDE R222, R5, 0x4, R222 ;  /* 0x0000000405de7825 */ /* 0x000fe200078e02de */
[----:B------:R-:W-:-:S02]  /*8eb0*/  LOP3.LUT P3, RZ, R6, 0x2000, RZ, 0xc0, !PT ;  /* 0x0000200006ff7812 */ /* 0x000fc4000786c0ff */
[C---:B------:R-:W-:Y:S01]  /*8ec0*/  LOP3.LUT P4, RZ, R6.reuse, 0x1000, RZ, 0xc0, !PT ;  /* 0x0000100006ff7812 */ /* 0x040fe2000788c0ff */
[----:B------:R-:W-:Y:S01]  /*8ed0*/  IMAD.WIDE R224, R5, 0x4, R224 ;  /* 0x0000000405e07825 */ /* 0x000fe200078e02e0 */
[----:B------:R4:W-:Y:S01]  /*8ee0*/  LDGSTS.E [R24+0x3e000], desc[UR16][R222.64], P5 ;  /* 0x3e000000de187fae */ /* 0x0009e2000a921850 */
[----:B------:R-:W-:-:S03]  /*8ef0*/  LOP3.LUT P5, RZ, R6, 0x800, RZ, 0xc0, !PT ;  /* 0x0000080006ff7812 */ /* 0x000fc600078ac0ff */
[----:B------:R4:W-:Y:S04]  /*8f00*/  LDGSTS.E [R24+0x3e008], desc[UR16][R224.64], P1 ;  /* 0x3e008000e0187fae */ /* 0x0009e80008921850 */
[----:B------:R-:W0:Y:S04]  /*8f10*/  LDGDEPBAR ;  /* 0x00000000000079af */ /* 0x000e280000000000 */
[----:B------:R-:W4:Y:S04]  /*8f20*/  LDL.LU R243, [R1+0x60] ;  /* 0x0000600001f37983 */ /* 0x000f280000300800 */
[----:B------:R-:W4:Y:S04]  /*8f30*/  LDL.LU R245, [R1+0x64] ;  /* 0x0000640001f57983 */ /* 0x000f280000300800 */
[----:B------:R-:W4:Y:S01]  /*8f40*/  LDL.LU R248, [R1+0x68] ;  /* 0x0000680001f87983 */ /* 0x000f220000300800 */
[----:B-1----:R-:W-:-:S04]  /*8f50*/  IMAD.WIDE R162, R5, 0x4, R162 ;  /* 0x0000000405a27825 */ /* 0x002fc800078e02a2 */
[----:B------:R-:W-:-:S04]  /*8f60*/  IMAD.WIDE R164, R5, 0x4, R164 ;  /* 0x0000000405a47825 */ /* 0x000fc800078e02a4 */
[----:B------:R-:W-:-:S04]  /*8f70*/  IMAD.WIDE R166, R5, 0x4, R166 ;  /* 0x0000000405a67825 */ /* 0x000fc800078e02a6 */
[----:B--2---:R-:W-:-:S04]  /*8f80*/  IMAD.SHL.U32 R6, R17, 0x40, RZ ;  /* 0x0000004011067824 */ /* 0x004fc800078e00ff */
[----:B------:R-:W-:-:S04]  /*8f90*/  IMAD.WIDE R30, R6, 0x4, R30 ;  /* 0x00000004061e7825 */ /* 0x000fc800078e021e */
[C---:B------:R-:W-:Y:S01]  /*8fa0*/  IMAD.WIDE R150, R6.reuse, 0x4, R150 ;  /* 0x0000000406967825 */ /* 0x040fe200078e0296 */
[----:B------:R1:W-:Y:S03]  /*8fb0*/  LDGSTS.E [R25+0x8000], desc[UR16][R30.64], P5 ;  /* 0x080000001e197fae */ /* 0x0003e6000a921850 */
        /* <DEDUP_REMOVED lines=122> */
[----:B------:R-:W-:Y:S01]  /*9760*/  IMAD.WIDE R36, R6, 0x4, R36 ;  /* 0x0000000406247825 */ /* 0x000fe200078e0224 */
[----:B------:R2:W-:Y:S04]  /*9770*/  LDGSTS.E [R28+0xbb00], desc[UR16][R32.64], P5 ;  /* 0x0bb00000201c7fae */ /* 0x0005e8000a921850 */
[----:B------:R2:W-:Y:S04]  /*9780*/  LDGSTS.E [R28+0xbf00], desc[UR16][R36.64], P5 ;  /* 0x0bf00000241c7fae */ /* 0x0005e8000a921850 */
[----:B------:R-:W0:Y:S01]  /*9790*/  LDGDEPBAR ;  /* 0x00000000000079af */ /* 0x000e220000000000 */
[----:B---3--:R-:W-:Y:S01]  /*97a0*/  ISETP.NE.U32.AND P5, PT, R247, RZ, PT ;  /* 0x000000fff700720c */ /* 0x008fe20003fa5070 */
[----:B------:R-:W-:Y:S06]  /*97b0*/  BAR.SYNC.DEFER_BLOCKING 0x0 ;  /* 0x0000000000007b1d */ /* 0x000fec0000010000 */
[----:B------:R-:W3:Y:S01]  /*97c0*/  LDL.LU R247, [R1+0x6c] ;  /* 0x00006c0001f77983 */ /* 0x000ee20000300800 */
[----:B----4-:R-:W-:-:S03]  /*97d0*/  ISETP.NE.U32.AND P1, PT, R246, RZ, PT ;  /* 0x000000fff600720c */ /* 0x010fc60003f25070 */
[----:B------:R-:W4:Y:S04]  /*97e0*/  LDL.LU R246, [R1+0x70] ;  /* 0x0000700001f67983 */ /* 0x000f280000300800 */
[----:B------:R-:W-:Y:S01]  /*97f0*/  @!PT LDS RZ, [RZ] ;  /* 0x00000000fffff984 */ /* 0x000fe20000000800 */
[----:B------:R-:W-:Y:S01]  /*9800*/  @!PT LDS RZ, [RZ] ;  /* 0x00000000fffff984 */ /* 0x000fe20000000800 */
[----:B------:R-:W-:Y:S01]  /*9810*/  @!PT LDS RZ, [RZ] ;  /* 0x00000000fffff984 */ /* 0x000fe20000000800 */
[----:B------:R2:W-:Y:S01]  /*9820*/  LDGSTS.E [R15+0x40000], desc[UR16][R162.64], P5 ;  /* 0x40000000a20f7fae */ /* 0x0005e2000a921850 */
[----:B------:R-:W-:-:S03]  /*9830*/  ISETP.NE.U32.AND P5, PT, R251, RZ, PT ;  /* 0x000000fffb00720c */ /* 0x000fc60003fa5070 */
[----:B------:R-:W2:Y:S04]  /*9840*/  LDL.LU R251, [R1+0x74] ;  /* 0x0000740001fb7983 */ /* 0x000ea80000300800 */
[----:B------:R1:W-:Y:S01]  /*9850*/  LDGSTS.E [R15+0x40008], desc[UR16][R164.64], P1 ;  /* 0x40008000a40f7fae */ /* 0x0003e20008921850 */
[----:B------:R-:W-:-:S03]  /*9860*/  ISETP.NE.U32.AND P1, PT, R250, RZ, PT ;  /* 0x000000fffa00720c */ /* 0x000fc60003f25070 */
[----:B------:R-:W2:Y:S04]  /*9870*/  LDL.LU R250, [R1+0x78] ;  /* 0x0000780001fa7983 */ /* 0x000ea80000300800 */
[----:B------:R1:W-:Y:S01]  /*9880*/  LDGSTS.E [R15+0x42000], desc[UR16][R166.64], P5 ;  /* 0x42000000a60f7fae */ /* 0x0003e2000a921850 */
[----:B------:R-:W-:-:S03]  /*9890*/  ISETP.NE.U32.AND P5, PT, R249, RZ, PT ;  /* 0x000000fff900720c */ /* 0x000fc60003fa5070 */
[----:B------:R-:W2:Y:S01]  /*98a0*/  LDL.LU R249, [R1+0x7c] ;  /* 0x00007c0001f97983 */ /* 0x000ea20000300800 */
[----:B------:R-:W-:-:S03]  /*98b0*/  IMAD.WIDE R168, R5, 0x4, R168 ;  /* 0x0000000405a87825 */ /* 0x000fc600078e02a8 */
[----:B------:R-:W2:Y:S01]  /*98c0*/  LDL.LU R244, [R1+0x80] ;  /* 0x0000800001f47983 */ /* 0x000ea20000300800 */
[----:B------:R-:W-:-:S03]  /*98d0*/  IMAD.WIDE R170, R5, 0x4, R170 ;  /* 0x0000000405aa7825 */ /* 0x000fc600078e02aa */
[----:B------:R1:W-:Y:S01]  /*98e0*/  LDGSTS.E [R15+0x42008], desc[UR16][R168.64], P1 ;  /* 0x42008000a80f7fae */ /* 0x0003e20008921850 */
[----:B------:R-:W-:-:S03]  /*98f0*/  ISETP.NE.U32.AND P1, PT, R243, RZ, PT ;  /* 0x000000fff300720c */ /* 0x000fc60003f25070 */
[----:B------:R1:W-:Y:S01]  /*9900*/  LDGSTS.E [R18+0x40000], desc[UR16][R170.64], P5 ;  /* 0x40000000aa127fae */ /* 0x0003e2000a921850 */
[----:B------:R-:W-:-:S03]  /*9910*/  ISETP.NE.U32.AND P5, PT, R245, RZ, PT ;  /* 0x000000fff500720c */ /* 0x000fc60003fa5070 */
[----:B------:R-:W2:Y:S01]  /*9920*/  LDL.LU R243, [R1+0x84] ;  /* 0x0000840001f37983 */ /* 0x000ea20000300800 */
[----:B------:R-:W-:-:S04]  /*9930*/  IMAD.WIDE R172, R5, 0x4, R172 ;  /* 0x0000000405ac7825 */ /* 0x000fc800078e02ac */
[----:B------:R-:W-:Y:S01]  /*9940*/  IMAD.WIDE R174, R5, 0x4, R174 ;  /* 0x0000000405ae7825 */ /* 0x000fe200078e02ae */
[----:B------:R1:W-:Y:S01]  /*9950*/  LDGSTS.E [R18+0x40008], desc[UR16][R172.64], P1 ;  /* 0x40008000ac127fae */ /* 0x0003e20008921850 */
[----:B------:R-:W-:-:S03]  /*9960*/  ISETP.NE.U32.AND P1, PT, R248, RZ, PT ;  /* 0x000000fff800720c */ /* 0x000fc60003f25070 */
[----:B------:R1:W-:Y:S04]  /*9970*/  LDGSTS.E [R18+0x42000], desc[UR16][R174.64], P5 ;  /* 0x42000000ae127fae */ /* 0x0003e8000a921850 */
[----:B------:R-:W2:Y:S01]  /*9980*/  LDL.LU R248, [R1+0x88] ;  /* 0x0000880001f87983 */ /* 0x000ea20000300800 */
[----:B------:R-:W-:-:S04]  /*9990*/  IMAD.WIDE R176, R5, 0x4, R176 ;  /* 0x0000000405b07825 */ /* 0x000fc800078e02b0 */
[C---:B------:R-:W-:Y:S01]  /*99a0*/  IMAD.WIDE R178, R5.reuse, 0x4, R178 ;  /* 0x0000000405b27825 */ /* 0x040fe200078e02b2 */
[----:B------:R1:W-:Y:S03]  /*99b0*/  LDGSTS.E [R18+0x42008], desc[UR16][R176.64], P1 ;  /* 0x42008000b0127fae */ /* 0x0003e60008921850 */
[----:B------:R-:W-:-:S04]  /*99c0*/  IMAD.WIDE R180, R5, 0x4, R180 ;  /* 0x0000000405b47825 */ /* 0x000fc800078e02b4 */
[----:B------:R-:W-:Y:S01]  /*99d0*/  IMAD.WIDE R182, R5, 0x4, R182 ;  /* 0x0000000405b67825 */ /* 0x000fe200078e02b6 */
[----:B---3--:R-:W-:Y:S02]  /*99e0*/  ISETP.NE.U32.AND P5, PT, R247, RZ, PT ;  /* 0x000000fff700720c */ /* 0x008fe40003fa5070 */
[----:B------:R-:W3:Y:S01]  /*99f0*/  LDL.LU R247, [R1+0x8c] ;  /* 0x00008c0001f77983 */ /* 0x000ee20000300800 */
[----:B----4-:R-:W-:-:S03]  /*9a00*/  ISETP.NE.U32.AND P1, PT, R246, RZ, PT ;  /* 0x000000fff600720c */ /* 0x010fc60003f25070 */
[----:B------:R-:W4:Y:S07]  /*9a10*/  LDL.LU R246, [R1+0x90] ;  /* 0x0000900001f67983 */ /* 0x000f2e0000300800 */
[----:B------:R1:W-:Y:S04]  /*9a20*/  LDGSTS.E [R19+0x40000], desc[UR16][R178.64], P5 ;  /* 0x40000000b2137fae */ /* 0x0003e8000a921850 */
[----:B------:R1:W-:Y:S01]  /*9a30*/  LDGSTS.E [R19+0x40008], desc[UR16][R180.64], P1 ;  /* 0x40008000b4137fae */ /* 0x0003e20008921850 */
[----:B--2---:R-:W-:-:S03]  /*9a40*/  ISETP.NE.U32.AND P5, PT, R251, RZ, PT ;  /* 0x000000fffb00720c */ /* 0x004fc60003fa5070 */
[----:B------:R-:W2:Y:S01]  /*9a50*/  LDL.LU R251, [R1+0x94] ;  /* 0x0000940001fb7983 */ /* 0x000ea20000300800 */
[----:B------:R-:W-:-:S03]  /*9a60*/  ISETP.NE.U32.AND P1, PT, R250, RZ, PT ;  /* 0x000000fffa00720c */ /* 0x000fc60003f25070 */
[----:B------:R-:W2:Y:S06]  /*9a70*/  LDL.LU R250, [R1+0x98] ;  /* 0x0000980001fa7983 */ /* 0x000eac0000300800 */
[----:B------:R1:W-:Y:S01]  /*9a80*/  LDGSTS.E [R19+0x42000], desc[UR16][R182.64], P5 ;  /* 0x42000000b6137fae */ /* 0x0003e2000a921850 */
[----:B------:R-:W-:-:S03]  /*9a90*/  ISETP.NE.U32.AND P5, PT, R249, RZ, PT ;  /* 0x000000fff900720c */ /* 0x000fc60003fa5070 */
[----:B------:R-:W2:Y:S04]  /*9aa0*/  LDL.LU R249, [R1+0x9c] ;  /* 0x00009c0001f97983 */ /* 0x000ea80000300800 */
[----:B------:R-:W2:Y:S04]  /*9ab0*/  LDL.LU R241, [R1+0xa0] ;  /* 0x0000a00001f17983 */ /* 0x000ea80000300800 */
[----:B------:R-:W2:Y:S04]  /*9ac0*/  LDL.LU R240, [R1+0xa4] ;  /* 0x0000a40001f07983 */ /* 0x000ea80000300800 */
[----:B------:R-:W2:Y:S01]  /*9ad0*/  LDL.LU R245, [R1+0xa8] ;  /* 0x0000a80001f57983 */ /* 0x000ea20000300800 */
[----:B------:R-:W-:-:S04]  /*9ae0*/  IMAD.WIDE R184, R5, 0x4, R184 ;  /* 0x0000000405b87825 */ /* 0x000fc800078e02b8 */
[----:B------:R-:W-:Y:S01]  /*9af0*/  IMAD.WIDE R186, R5, 0x4, R186 ;  /* 0x0000000405ba7825 */ /* 0x000fe200078e02ba */
[----:B------:R1:W-:Y:S01]  /*9b00*/  LDGSTS.E [R19+0x42008], desc[UR16][R184.64], P1 ;  /* 0x42008000b8137fae */ /* 0x0003e20008921850 */
[----:B------:R-:W-:-:S03]  /*9b10*/  ISETP.NE.U32.AND P1, PT, R244, RZ, PT ;  /* 0x000000fff400720c */ /* 0x000fc60003f25070 */
[----:B------:R1:W-:Y:S01]  /*9b20*/  LDGSTS.E [R20+0x40000], desc[UR16][R186.64], P5 ;  /* 0x40000000ba147fae */ /* 0x0003e2000a921850 */
[----:B------:R-:W-:-:S03]  /*9b30*/  ISETP.NE.U32.AND P5, PT, R243, RZ, PT ;  /* 0x000000fff300720c */ /* 0x000fc60003fa5070 */
[----:B------:R-:W2:Y:S04]  /*9b40*/  LDL.LU R244, [R1+0xac] ;  /* 0x0000ac0001f47983 */ /* 0x000ea80000300800 */
        /* <DEDUP_REMOVED lines=24> */
[----:B------:R-:W2:Y:S01]  /*9cd0*/  LDL.LU R249, [R1+0xc4] ;  /* 0x0000c40001f97983 */ /* 0x000ea20000300800 */
[----:B------:R-:W-:-:S05]  /*9ce0*/  IMAD.WIDE R200, R5, 0x4, R200 ;  /* 0x0000000405c87825 */ /* 0x000fca00078e02c8 */
[----:B------:R1:W-:Y:S01]  /*9cf0*/  LDGSTS.E [R21+0x42008], desc[UR16][R200.64], P1 ;  /* 0x42008000c8157fae */ /* 0x0003e20008921850 */
[----:B------:R-:W-:Y:S01]  /*9d00*/  ISETP.NE.U32.AND P1, PT, R241, RZ, PT ;  /* 0x000000fff100720c */ /* 0x000fe20003f25070 */
[----:B------:R-:W-:-:S04]  /*9d10*/  IMAD.WIDE R202, R5, 0x4, R202 ;  /* 0x0000000405ca7825 */ /* 0x000fc800078e02ca */
[----:B------:R-:W-:Y:S01]  /*9d20*/  IMAD.WIDE R204, R5, 0x4, R204 ;  /* 0x0000000405cc7825 */ /* 0x000fe200078e02cc */
[----:B------:R1:W-:Y:S01]  /*9d30*/  LDGSTS.E [R22+0x40000], desc[UR16][R202.64], P5 ;  /* 0x40000000ca167fae */ /* 0x0003e2000a921850 */
[----:B------:R-:W-:-:S06]  /*9d40*/  ISETP.NE.U32.AND P5, PT, R240, RZ, PT ;  /* 0x000000fff000720c */ /* 0x000fcc0003fa5070 */
        /* <DEDUP_REMOVED lines=13> */
[----:B------:R-:W-:-:S04]  /*9e20*/  IMAD.WIDE R214, R5, 0x4, R214 ;  /* 0x0000000405d67825 */ /* 0x000fc800078e02d6 */
[C---:B------:R-:W-:Y:S02]  /*9e30*/  IMAD.WIDE R216, R5.reuse, 0x4, R216 ;  /* 0x0000000405d87825 */ /* 0x040fe400078e02d8 */
[----:B------:R1:W-:Y:S02]  /*9e40*/  LDGSTS.E [R23+0x42000], desc[UR16][R214.64], P5 ;  /* 0x42000000d6177fae */ /* 0x0003e4000a921850 */
        /* <DEDUP_REMOVED lines=15> */
[----:B------:R-:W-:-:S03]  /*9f40*/  IMAD.WIDE R222, R5, 0x4, R222 ;  /* 0x0000000405de7825 */ /* 0x000fc600078e02de */
[----:B------:R-:W2:Y:S01]  /*9f50*/  LDL.LU R243, [R1+0x170] ;  /* 0x0001700001f37983 */ /* 0x000ea20000300800 */
[----:B------:R-:W-:-:S03]  /*9f60*/  IMAD.WIDE R224, R5, 0x4, R224 ;  /* 0x0000000405e07825 */ /* 0x000fc600078e02e0 */
[----:B------:R2:W-:Y:S01]  /*9f70*/  LDGSTS.E [R24+0x42000], desc[UR16][R222.64], P5 ;  /* 0x42000000de187fae */ /* 0x0005e2000a921850 */
[----:B-1----:R-:W-:-:S03]  /*9f80*/  IMAD.WIDE R30, R6, 0x4, R30 ;  /* 0x00000004061e7825 */ /* 0x002fc600078e021e */
[----:B------:R1:W-:Y:S01]  /*9f90*/  LDGSTS.E [R24+0x42008], desc[UR16][R224.64], P1 ;  /* 0x42008000e0187fae */ /* 0x0003e20008921850 */
[----:B------:R-:W-:-:S03]  /*9fa0*/  IMAD.WIDE R150, R6, 0x4, R150 ;  /* 0x0000000406967825 */ /* 0x000fc600078e0296 */
[----:B------:R-:W0:Y:S01]  /*9fb0*/  LDGDEPBAR ;  /* 0x00000000000079af */ /* 0x000e220000000000 */
[----:B------:R-:W-:-:S03]  /*9fc0*/  IMAD.WIDE R136, R6, 0x4, R136 ;  /* 0x0000000406887825 */ /* 0x000fc600078e0288 */
[----:B------:R1:W-:Y:S01]  /*9fd0*/  LDGSTS.E [R25+0x10000], desc[UR16][R30.64], P4 ;  /* 0x100000001e197fae */ /* 0x0003e2000a121850 */
        /* <DEDUP_REMOVED lines=121> */
[----:B------:R1:W-:Y:S04]  /*a770*/  LDGSTS.E [R28+0x13700], desc[UR16][R38.64], P4 ;  /* 0x13700000261c7fae */ /* 0x0003e8000a121850 */
[----:B------:R1:W-:Y:S04]  /*a780*/  LDGSTS.E [R28+0x13b00], desc[UR16][R32.64], P4 ;  /* 0x13b00000201c7fae */ /* 0x0003e8000a121850 */
[----:B------:R-:W2:Y:S04]  /*a790*/  LDL.LU R245, [R1+0x174] ;  /* 0x0001740001f57983 */ /* 0x000ea80000300800 */
[----:B------:R1:W-:Y:S04]  /*a7a0*/  LDGSTS.E [R28+0x13f00], desc[UR16][R36.64], P4 ;  /* 0x13f00000241c7fae */ /* 0x0003e8000a121850 */
[----:B------:R-:W0:Y:S01]  /*a7b0*/  LDGDEPBAR ;  /* 0x00000000000079af */ /* 0x000e220000000000 */
[----:B---3--:R-:W-:-:S03]  /*a7c0*/  ISETP.NE.U32.AND P5, PT, R247, RZ, PT ;  /* 0x000000fff700720c */ /* 0x008fc60003fa5070 */
[----:B------:R-:W3:Y:S04]  /*a7d0*/  LDL.LU R248, [R1+0x178] ;  /* 0x0001780001f87983 */ /* 0x000ee80000300800 */
[----:B------:R-:W3:Y:S01]  /*a7e0*/  LDL.LU R247, [R1+0x17c] ;  /* 0x00017c0001f77983 */ /* 0x000ee20000300800 */
[----:B------:R-:W-:Y:S01]  /*a7f0*/  IMAD.WIDE R162, R5, 0x4, R162 ;  /* 0x0000000405a27825 */ /* 0x000fe200078e02a2 */
[----:B------:R-:W-:Y:S01]  /*a800*/  BAR.SYNC.DEFER_BLOCKING 0x0 ;  /* 0x0000000000007b1d */ /* 0x000fe20000010000 */
[----:B----4-:R-:W-:-:S05]  /*a810*/  ISETP.NE.U32.AND P1, PT, R246, RZ, PT ;  /* 0x000000fff600720c */ /* 0x010fca0003f25070 */
[----:B------:R-:W4:Y:S01]  /*a820*/  LDL.LU R246, [R1+0x180] ;  /* 0x0001800001f67983 */ /* 0x000f220000300800 */
[----:B------:R-:W-:-:S04]  /*a830*/  IMAD.WIDE R164, R5, 0x4, R164 ;  /* 0x0000000405a47825 */ /* 0x000fc800078e02a4 */
[----:B------:R-:W-:Y:S01]  /*a840*/  IMAD.WIDE R166, R5, 0x4, R166 ;  /* 0x0000000405a67825 */ /* 0x000fe200078e02a6 */
[----:B------:R-:W-:Y:S01]  /*a850*/  @!PT LDS RZ, [RZ] ;  /* 0x00000000fffff984 */ /* 0x000fe20000000800 */
[----:B------:R-:W-:Y:S01]  /*a860*/  @!PT LDS RZ, [RZ] ;  /* 0x00000000fffff984 */ /* 0x000fe20000000800 */
[----:B------:R-:W-:Y:S01]  /*a870*/  @!PT LDS RZ, [RZ] ;  /* 0x00000000fffff984 */ /* 0x000fe20000000800 */
[----:B------:R1:W-:Y:S01]  /*a880*/  LDGSTS.E [R15+0x44000], desc[UR16][R162.64], P5 ;  /* 0x44000000a20f7fae */ /* 0x0003e2000a921850 */
[----:B--2---:R-:W-:-:S03]  /*a890*/  ISETP.NE.U32.AND P5, PT, R251, RZ, PT ;  /* 0x000000fffb00720c */ /* 0x004fc60003fa5070 */
        /* <DEDUP_REMOVED lines=18> */
[----:B------:R-:W-:-:S04]  /*a9c0*/  IMAD.WIDE R178, R5, 0x4, R178 ;  /* 0x0000000405b27825 */ /* 0x000fc800078e02b2 */
[----:B------:R-:W-:-:S04]  /*a9d0*/  IMAD.WIDE R180, R5, 0x4, R180 ;  /* 0x0000000405b47825 */ /* 0x000fc800078e02b4 */
[----:B------:R-:W-:Y:S01]  /*a9e0*/  IMAD.WIDE R182, R5, 0x4, R182 ;  /* 0x0000000405b67825 */ /* 0x000fe200078e02b6 */
[----:B------:R-:W-:Y:S02]  /*a9f0*/  ISETP.NE.U32.AND P5, PT, R245, RZ, PT ;  /* 0x000000fff500720c */ /* 0x000fe40003fa5070 */
[----:B---3--:R-:W-:-:S11]  /*aa00*/  ISETP.NE.U32.AND P1, PT, R248, RZ, PT ;  /* 0x000000fff800720c */ /* 0x008fd60003f25070 */
[----:B------:R3:W-:Y:S01]  /*aa10*/  LDGSTS.E [R18+0x46000], desc[UR16][R174.64], P5 ;  /* 0x46000000ae127fae */ /* 0x0007e2000a921850 */
[----:B------:R-:W-:-:S03]  /*aa20*/  ISETP.NE.U32.AND P5, PT, R247, RZ, PT ;  /* 0x000000fff700720c */ /* 0x000fc60003fa5070 */
[----:B------:R-:W3:Y:S04]  /*aa30*/  LDL.LU R248, [R1+0x198] ;  /* 0x0001980001f87983 */ /* 0x000ee80000300800 */
[----:B------:R-:W3:Y:S04]  /*aa40*/  LDL.LU R247, [R1+0x19c] ;  /* 0x00019c0001f77983 */ /* 0x000ee80000300800 */
[----:B------:R1:W-:Y:S01]  /*aa50*/  LDGSTS.E [R18+0x46008], desc[UR16][R176.64], P1 ;  /* 0x46008000b0127fae */ /* 0x0003e20008921850 */
[----:B----4-:R-:W-:-:S03]  /*aa60*/  ISETP.NE.U32.AND P1, PT, R246, RZ, PT ;  /* 0x000000fff600720c */ /* 0x010fc60003f25070 */
[----:B------:R4:W-:Y:S04]  /*aa70*/  LDGSTS.E [R19+0x44000], desc[UR16][R178.64], P5 ;  /* 0x44000000b2137fae */ /* 0x0009e8000a921850 */
[----:B------:R-:W4:Y:S06]  /*aa80*/  LDL.LU R246, [R1+0x1a0] ;  /* 0x0001a00001f67983 */ /* 0x000f2c0000300800 */
        /* <DEDUP_REMOVED lines=20> */
[C---:B------:R-:W-:Y:S01]  /*abd0*/  IMAD.WIDE R190, R5.reuse, 0x4, R190 ;  /* 0x0000000405be7825 */ /* 0x040fe200078e02be */
[----:B------:R1:W-:Y:S04]  /*abe0*/  LDGSTS.E [R20+0x44008], desc[UR16][R188.64], P1 ;  /* 0x44008000bc147fae */ /* 0x0003e80008921850 */
[----:B------:R1:W-:Y:S01]  /*abf0*/  LDGSTS.E [R20+0x46000], desc[UR16][R190.64], P5 ;  /* 0x46000000be147fae */ /* 0x0003e2000a921850 */
[----:B------:R-:W-:-:S04]  /*ac00*/  IMAD.WIDE R192, R5, 0x4, R192 ;  /* 0x0000000405c07825 */ /* 0x000fc800078e02c0 */
[----:B------:R-:W-:-:S04]  /*ac10*/  IMAD.WIDE R194, R5, 0x4, R194 ;  /* 0x0000000405c27825 */ /* 0x000fc800078e02c2 */
[----:B------:R-:W-:-:S04]  /*ac20*/  IMAD.WIDE R196, R5, 0x4, R196 ;  /* 0x0000000405c47825 */ /* 0x000fc800078e02c4 */
[----:B------:R-:W-:Y:S01]  /*ac30*/  IMAD.WIDE R198, R5, 0x4, R198 ;  /* 0x0000000405c67825 */ /* 0x000fe200078e02c6 */
[----:B---3--:R-:W-:Y:S02]  /*ac40*/  ISETP.NE.U32.AND P1, PT, R248, RZ, PT ;  /* 0x000000fff800720c */ /* 0x008fe40003f25070 */
[----:B------:R-:W3:Y:S01]  /*ac50*/  LDL.LU R248, [R1+0x1c8] ;  /* 0x0001c80001f87983 */ /* 0x000ee20000300800 */
[----:B------:R-:W-:-:S03]  /*ac60*/  ISETP.NE.U32.AND P5, PT, R247, RZ, PT ;  /* 0x000000fff700720c */ /* 0x000fc60003fa5070 */
[----:B------:R-:W3:Y:S07]  /*ac70*/  LDL.LU R247, [R1+0x1d0] ;  /* 0x0001d00001f77983 */ /* 0x000eee0000300800 */
        /* <DEDUP_REMOVED lines=28> */
[C---:B------:R-:W-:Y:S01]  /*ae40*/  IMAD.WIDE R212, R5.reuse, 0x4, R212 ;  /* 0x0000000405d47825 */ /* 0x040fe200078e02d4 */
[----:B------:R1:W-:Y:S07]  /*ae50*/  LDGSTS.E [R23+0x44000], desc[UR16][R210.64], P5 ;  /* 0x44000000d2177fae */ /* 0x0003ee000a921850 */
[----:B------:R1:W-:Y:S01]  /*ae60*/  LDGSTS.E [R23+0x44008], desc[UR16][R212.64], P1 ;  /* 0x44008000d4177fae */ /* 0x0003e20008921850 */
[----:B------:R-:W-:-:S04]  /*ae70*/  IMAD.WIDE R214, R5, 0x4, R214 ;  /* 0x0000000405d67825 */ /* 0x000fc800078e02d6 */
[----:B------:R-:W-:-:S04]  /*ae80*/  IMAD.WIDE R216, R5, 0x4, R216 ;  /* 0x0000000405d87825 */ /* 0x000fc800078e02d8 */
[----:B------:R-:W-:-:S04]  /*ae90*/  IMAD.WIDE R218, R5, 0x4, R218 ;  /* 0x0000000405da7825 */ /* 0x000fc800078e02da */
[----:B------:R-:W-:Y:S01]  /*aea0*/  IMAD.WIDE R220, R5, 0x4, R220 ;  /* 0x0000000405dc7825 */ /* 0x000fe200078e02dc */
[----:B---3--:R-:W-:Y:S02]  /*aeb0*/  ISETP.NE.U32.AND P5, PT, R248, RZ, PT ;  /* 0x000000fff800720c */ /* 0x008fe40003fa5070 */
[----:B------:R-:W-:-:S11]  /*aec0*/  ISETP.NE.U32.AND P1, PT, R247, RZ, PT ;  /* 0x000000fff700720c */ /* 0x000fd60003f25070 */
[----:B------:R3:W-:Y:S04]  /*aed0*/  LDGSTS.E [R23+0x46000], desc[UR16][R214.64], P5 ;  /* 0x46000000d6177fae */ /* 0x0007e8000a921850 */
[----:B------:R3:W-:Y:S01]  /*aee0*/  LDGSTS.E [R23+0x46008], desc[UR16][R216.64], P1 ;  /* 0x46008000d8177fae */ /* 0x0007e20008921850 */
[----:B----4-:R-:W-:-:S13]  /*aef0*/  ISETP.NE.U32.AND P5, PT, R246, RZ, PT ;  /* 0x000000fff600720c */ /* 0x010fda0003fa5070 */
[----:B------:R4:W-:Y:S01]  /*af00*/  LDGSTS.E [R24+0x44000], desc[UR16][R218.64], P5 ;  /* 0x44000000da187fae */ /* 0x0009e2000a921850 */
[----:B--2---:R-:W-:-:S13]  /*af10*/  ISETP.NE.U32.AND P1, PT, R251, RZ, PT ;  /* 0x000000fffb00720c */ /* 0x004fda0003f25070 */
[----:B------:R2:W-:Y:S01]  /*af20*/  LDGSTS.E [R24+0x44008], desc[UR16][R220.64], P1 ;  /* 0x44008000dc187fae */ /* 0x0005e20008921850 */
[----:B------:R-:W-:-:S03]  /*af30*/  ISETP.NE.U32.AND P1, PT, R249, RZ, PT ;  /* 0x000000fff900720c */ /* 0x000fc60003f25070 */
[----:B------:R-:W3:Y:S04]  /*af40*/  LDL.LU R249, [R1+0x260] ;  /* 0x0002600001f97983 */ /* 0x000ee80000300800 */
[----:B------:R-:W4:Y:S04]  /*af50*/  LDL.LU R243, [R1+0x258] ;  /* 0x0002580001f37983 */ /* 0x000f280000300800 */
[----:B------:R-:W2:Y:S04]  /*af60*/  LDL.LU R245, [R1+0x25c] ;  /* 0x00025c0001f57983 */ /* 0x000ea80000300800 */
[----:B------:R-:W2:Y:S04]  /*af70*/  LDL.LU R248, [R1+0x264] ;  /* 0x0002640001f87983 */ /* 0x000ea80000300800 */
[----:B------:R-:W2:Y:S01]  /*af80*/  LDL.LU R247, [R1+0x26c] ;  /* 0x00026c0001f77983 */ /* 0x000ea20000300800 */
[----:B------:R-:W-:-:S03]  /*af90*/  ISETP.NE.U32.AND P5, PT, R250, RZ, PT ;  /* 0x000000fffa00720c */ /* 0x000fc60003fa5070 */
[----:B------:R-:W2:Y:S04]  /*afa0*/  LDL.LU R246, [R1+0x270] ;  /* 0x0002700001f67983 */ /* 0x000ea80000300800 */
[----:B------:R-:W2:Y:S01]  /*afb0*/  LDL.LU R251, [R1+0x274] ;  /* 0x0002740001fb7983 */ /* 0x000ea20000300800 */
[----:B------:R-:W-:-:S03]  /*afc0*/  IMAD.WIDE R222, R5, 0x4, R222 ;  /* 0x0000000405de7825 */ /* 0x000fc600078e02de */
[----:B------:R-:W2:Y:S04]  /*afd0*/  LDL.LU R250, [R1+0x278] ;  /* 0x0002780001fa7983 */ /* 0x000ea80000300800 */
[----:B------:R2:W-:Y:S01]  /*afe0*/  LDGSTS.E [R24+0x46000], desc[UR16][R222.64], P5 ;  /* 0x46000000de187fae */ /* 0x0005e2000a921850 */
[----:B-1----:R-:W-:-:S04]  /*aff0*/  IMAD.WIDE R224, R5, 0x4, R224 ;  /* 0x0000000405e07825 */ /* 0x002fc800078e02e0 */
[C---:B------:R-:W-:Y:S01]  /*b000*/  IMAD.WIDE R30, R6.reuse, 0x4, R30 ;  /* 0x00000004061e7825 */ /* 0x040fe200078e021e */
[----:B------:R1:W-:Y:S03]  /*b010*/  LDGSTS.E [R24+0x46008], desc[UR16][R224.64], P1 ;  /* 0x46008000e0187fae */ /* 0x0003e60008921850 */
[C---:B------:R-:W-:Y:S01]  /*b020*/  IMAD.WIDE R150, R6.reuse, 0x4, R150 ;  /* 0x0000000406967825 */ /* 0x040fe200078e0296 */
[----:B------:R-:W0:Y:S03]  /*b030*/  LDGDEPBAR ;  /* 0x00000000000079af */ /* 0x000e260000000000 */
        /* <DEDUP_REMOVED lines=125> */
[----:B------:R1:W-:Y:S01]  /*b810*/  LDGSTS.E [R28+0x1bf00], desc[UR16][R36.64], P3 ;  /* 0x1bf00000241c7fae */ /* 0x0003e20009921850 */
[----:B---3--:R-:W-:-:S03]  /*b820*/  ISETP.NE.U32.AND P5, PT, R249, RZ, PT ;  /* 0x000000fff900720c */ /* 0x008fc60003fa5070 */
[----:B------:R-:W3:Y:S04]  /*b830*/  LDL.LU R249, [R1+0x27c] ;  /* 0x00027c0001f97983 */ /* 0x000ee80000300800 */
[----:B------:R-:W0:Y:S01]  /*b840*/  LDGDEPBAR ;  /* 0x00000000000079af */ /* 0x000e220000000000 */
[----:B------:R-:W-:Y:S01]  /*b850*/  IMAD.WIDE R162, R5, 0x4, R162 ;  /* 0x0000000405a27825 */ /* 0x000fe200078e02a2 */
[----:B------:R-:W-:Y:S01]  /*b860*/  BAR.SYNC.DEFER_BLOCKING 0x0 ;  /* 0x0000000000007b1d */ /* 0x000fe20000010000 */
[----:B----4-:R-:W-:-:S05]  /*b870*/  ISETP.NE.U32.AND P1, PT, R243, RZ, PT ;  /* 0x000000fff300720c */ /* 0x010fca0003f25070 */
[----:B------:R-:W4:Y:S04]  /*b880*/  LDL.LU R244, [R1+0x280] ;  /* 0x0002800001f47983 */ /* 0x000f280000300800 */
[----:B------:R-:W4:Y:S01]  /*b890*/  LDL.LU R243, [R1+0x28c] ;  /* 0x00028c0001f37983 */ /* 0x000f220000300800 */
[----:B------:R-:W-:-:S03]  /*b8a0*/  IMAD.WIDE R164, R5, 0x4, R164 ;  /* 0x0000000405a47825 */ /* 0x000fc600078e02a4 */
[----:B------:R-:W-:Y:S01]  /*b8b0*/  @!PT LDS RZ, [RZ] ;  /* 0x00000000fffff984 */ /* 0x000fe20000000800 */
[----:B------:R-:W-:Y:S01]  /*b8c0*/  @!PT LDS RZ, [RZ] ;  /* 0x00000000fffff984 */ /* 0x000fe20000000800 */
[----:B------:R-:W-:Y:S01]  /*b8d0*/  @!PT LDS RZ, [RZ] ;  /* 0x00000000fffff984 */ /* 0x000fe20000000800 */
[----:B------:R1:W-:Y:S01]  /*b8e0*/  LDGSTS.E [R15+0x48000], desc[UR16][R162.64], P5 ;  /* 0x48000000a20f7fae */ /* 0x0003e2000a921850 */
[----:B--2---:R-:W-:Y:S01]  /*b8f0*/  ISETP.NE.U32.AND P5, PT, R245, RZ, PT ;  /* 0x000000fff500720c */ /* 0x004fe20003fa5070 */
[----:B------:R-:W-:Y:S02]  /*b900*/  IMAD.WIDE R166, R5, 0x4, R166 ;  /* 0x0000000405a67825 */ /* 0x000fe400078e02a6 */
[----:B------:R2:W-:Y:S01]  /*b910*/  LDGSTS.E [R15+0x48008], desc[UR16][R164.64], P1 ;  /* 0x48008000a40f7fae */ /* 0x0005e20008921850 */
[----:B------:R-:W-:-:S03]  /*b920*/  ISETP.NE.U32.AND P1, PT, R248, RZ, PT ;  /* 0x000000fff800720c */ /* 0x000fc60003f25070 */
[----:B------:R-:W2:Y:S06]  /*b930*/  LDL.LU R248, [R1+0x294] ;  /* 0x0002940001f87983 */ /* 0x000eac0000300800 */
[----:B------:R1:W-:Y:S01]  /*b940*/  LDGSTS.E [R15+0x4a000], desc[UR16][R166.64], P5 ;  /* 0x4a000000a60f7fae */ /* 0x0003e2000a921850 */
[----:B------:R-:W-:-:S03]  /*b950*/  ISETP.NE.U32.AND P5, PT, R247, RZ, PT ;  /* 0x000000fff700720c */ /* 0x000fc60003fa5070 */
        /* <DEDUP_REMOVED lines=13> */
[----:B------:R-:W-:Y:S04]  /*ba30*/  LDGSTS.E [R18+0x4a000], desc[UR16][R174.64], P5 ;  /* 0x4a000000ae127fae */ /* 0x000fe8000a921850 */
[----:B------:R-:W2:Y:S01]  /*ba40*/  LDL.LU R250, [R1+0x2c8] ;  /* 0x0002c80001fa7983 */ /* 0x000ea20000300800 */
[----:B---3--:R-:W-:-:S03]  /*ba50*/  ISETP.NE.U32.AND P5, PT, R249, RZ, PT ;  /* 0x000000fff900720c */ /* 0x008fc60003fa5070 */
[----:B------:R-:W3:Y:S04]  /*ba60*/  LDL.LU R249, [R1+0x2cc] ;  /* 0x0002cc0001f97983 */ /* 0x000ee80000300800 */
[----:B------:R-:W3:Y:S04]  /*ba70*/  LDL.LU R241, [R1+0x2d0] ;  /* 0x0002d00001f17983 */ /* 0x000ee80000300800 */
[----:B------:R-:W3:Y:S04]  /*ba80*/  LDL.LU R240, [R1+0x2d8] ;  /* 0x0002d80001f07983 */ /* 0x000ee80000300800 */
[----:B------:R-:W3:Y:S01]  /*ba90*/  LDL.LU R245, [R1+0x2dc] ;  /* 0x0002dc0001f57983 */ /* 0x000ee20000300800 */
[----:B------:R-:W-:-:S04]  /*baa0*/  IMAD.WIDE R176, R5, 0x4, R176 ;  /* 0x0000000405b07825 */ /* 0x000fc800078e02b0 */
[----:B------:R-:W-:Y:S01]  /*bab0*/  IMAD.WIDE R178, R5, 0x4, R178 ;  /* 0x0000000405b27825 */ /* 0x000fe200078e02b2 */
[----:B------:R-:W-:Y:S01]  /*bac0*/  LDGSTS.E [R18+0x4a008], desc[UR16][R176.64], P1 ;  /* 0x4a008000b0127fae */ /* 0x000fe20008921850 */
[----:B----4-:R-:W-:-:S03]  /*bad0*/  ISETP.NE.U32.AND P1, PT, R244, RZ, PT ;  /* 0x000000fff400720c */ /* 0x010fc60003f25070 */
[----:B------:R-:W-:Y:S01]  /*bae0*/  LDGSTS.E [R19+0x48000], desc[UR16][R178.64], P5 ;  /* 0x48000000b2137fae */ /* 0x000fe2000a921850 */
[----:B------:R-:W-:-:S03]  /*baf0*/  ISETP.NE.U32.AND P5, PT, R243, RZ, PT ;  /* 0x000000fff300720c */ /* 0x000fc60003fa5070 */
[----:B------:R-:W4:Y:S04]  /*bb00*/  LDL.LU R244, [R1+0x2e0] ;  /* 0x0002e00001f47983 */ /* 0x000f280000300800 */
[----:B------:R-:W4:Y:S01]  /*bb10*/  LDL.LU R243, [R1+0x2e4] ;  /* 0x0002e40001f37983 */ /* 0x000f220000300800 */
[----:B------:R-:W-:-:S04]  /*bb20*/  IMAD.WIDE R180, R5, 0x4, R180 ;  /* 0x0000000405b47825 */ /* 0x000fc800078e02b4 */
[----:B------:R-:W-:Y:S01]  /*bb30*/  IMAD.WIDE R182, R5, 0x4, R182 ;  /* 0x0000000405b67825 */ /* 0x000fe200078e02b6 */
[----:B------:R-:W-:Y:S01]  /*bb40*/  LDGSTS.E [R19+0x48008], desc[UR16][R180.64], P1 ;  /* 0x48008000b4137fae */ /* 0x000fe20008921850 */
[----:B--2---:R-:W-:-:S03]  /*bb50*/  ISETP.NE.U32.AND P1, PT, R248, RZ, PT ;  /* 0x000000fff800720c */ /* 0x004fc60003f25070 */
[----:B------:R-:W-:Y:S04]  /*bb60*/  LDGSTS.E [R19+0x4a000], desc[UR16][R182.64], P5 ;  /* 0x4a000000b6137fae */ /* 0x000fe8000a921850 */
[----:B------:R-:W2:Y:S01]  /*bb70*/  LDL.LU R248, [R1+0x2e8] ;  /* 0x0002e80001f87983 */ /* 0x000ea20000300800 */
[----:B------:R-:W-:-:S03]  /*bb80*/  ISETP.NE.U32.AND P5, PT, R247, RZ, PT ;  /* 0x000000fff700720c */ /* 0x000fc60003fa5070 */
[----:B------:R-:W2:Y:S01]  /*bb90*/  LDL.LU R247, [R1+0x2ec] ;  /* 0x0002ec0001f77983 */ /* 0x000ea20000300800 */
[----:B------:R-:W-:-:S04]  /*bba0*/  IMAD.WIDE R184, R5, 0x4, R184 ;  /* 0x0000000405b87825 */ /* 0x000fc800078e02b8 */
[----:B------:R-:W-:Y:S01]  /*bbb0*/  IMAD.WIDE R186, R5, 0x4, R186 ;  /* 0x0000000405ba7825 */ /* 0x000fe200078e02ba */
[----:B------:R-:W-:Y:S04]  /*bbc0*/  LDGSTS.E [R19+0x4a008], desc[UR16][R184.64], P1 ;  /* 0x4a008000b8137fae */ /* 0x000fe80008921850 */
[----:B------:R-:W-:Y:S01]  /*bbd0*/  LDGSTS.E [R20+0x48000], desc[UR16][R186.64], P5 ;  /* 0x48000000ba147fae */ /* 0x000fe2000a921850 */
[----:B------:R-:W-:-:S03]  /*bbe0*/  ISETP.NE.U32.AND P1, PT, R246, RZ, PT ;  /* 0x000000fff600720c */ /* 0x000fc60003f25070 */
        /* <DEDUP_REMOVED lines=9> */
[----:B---3--:R-:W-:-:S03]  /*bc80*/  ISETP.NE.U32.AND P5, PT, R249, RZ, PT ;  /* 0x000000fff900720c */ /* 0x008fc60003fa5070 */
[----:B------:R-:W3:Y:S01]  /*bc90*/  LDL.LU R249, [R1+0x2fc] ;  /* 0x0002fc0001f97983 */ /* 0x000ee20000300800 */
[----:B------:R-:W-:-:S05]  /*bca0*/  IMAD.WIDE R192, R5, 0x4, R192 ;  /* 0x0000000405c07825 */ /* 0x000fca00078e02c0 */
[----:B------:R-:W-:Y:S01]  /*bcb0*/  LDGSTS.E [R20+0x4a008], desc[UR16][R192.64], P1 ;  /* 0x4a008000c0147fae */ /* 0x000fe20008921850 */
[----:B------:R-:W-:Y:S01]  /*bcc0*/  ISETP.NE.U32.AND P1, PT, R241, RZ, PT ;  /* 0x000000fff100720c */ /* 0x000fe20003f25070 */
[----:B------:R-:W-:-:S04]  /*bcd0*/  IMAD.WIDE R194, R5, 0x4, R194 ;  /* 0x0000000405c27825 */ /* 0x000fc800078e02c2 */
[----:B------:R-:W-:Y:S01]  /*bce0*/  IMAD.WIDE R196, R5, 0x4, R196 ;  /* 0x0000000405c47825 */ /* 0x000fe200078e02c4 */
[----:B------:R-:W-:Y:S01]  /*bcf0*/  LDGSTS.E [R21+0x48000], desc[UR16][R194.64], P5 ;  /* 0x48000000c2157fae */ /* 0x000fe2000a921850 */
[----:B------:R-:W-:-:S06]  /*bd00*/  ISETP.NE.U32.AND P5, PT, R240, RZ, PT ;  /* 0x000000fff000720c */ /* 0x000fcc0003fa5070 */
[----:B------:R-:W-:Y:S01]  /*bd10*/  LDGSTS.E [R21+0x48008], desc[UR16][R196.64], P1 ;  /* 0x48008000c4157fae */ /* 0x000fe20008921850 */
[----:B------:R-:W-:Y:S01]  /*bd20*/  ISETP.NE.U32.AND P1, PT, R245, RZ, PT ;  /* 0x000000fff500720c */ /* 0x000fe20003f25070 */
[----:B------:R-:W-:-:S04]  /*bd30*/  IMAD.WIDE R198, R5, 0x4, R198 ;  /* 0x0000000405c67825 */ /* 0x000fc800078e02c6 */
[----:B------:R-:W-:Y:S01]  /*bd40*/  IMAD.WIDE R200, R5, 0x4, R200 ;  /* 0x0000000405c87825 */ /* 0x000fe200078e02c8 */
[----:B------:R-:W-:Y:S01]  /*bd50*/  LDGSTS.E [R21+0x4a000], desc[UR16][R198.64], P5 ;  /* 0x4a000000c6157fae */ /* 0x000fe2000a921850 */
[----:B----4-:R-:W-:-:S06]  /*bd60*/  ISETP.NE.U32.AND P5, PT, R244, RZ, PT ;  /* 0x000000fff400720c */ /* 0x010fcc0003fa5070 */
[----:B------:R-:W-:Y:S01]  /*bd70*/  LDGSTS.E [R21+0x4a008], desc[UR16][R200.64], P1 ;  /* 0x4a008000c8157fae */ /* 0x000fe20008921850 */
[----:B------:R-:W-:Y:S01]  /*bd80*/  ISETP.NE.U32.AND P1, PT, R243, RZ, PT ;  /* 0x000000fff300720c */ /* 0x000fe20003f25070 */
[----:B------:R-:W-:-:S04]  /*bd90*/  IMAD.WIDE R202, R5, 0x4, R202 ;  /* 0x0000000405ca7825 */ /* 0x000fc800078e02ca */
[----:B------:R-:W-:Y:S01]  /*bda0*/  IMAD.WIDE R204, R5, 0x4, R204 ;  /* 0x0000000405cc7825 */ /* 0x000fe200078e02cc */
[----:B------:R-:W-:Y:S01]  /*bdb0*/  LDGSTS.E [R22+0x48000], desc[UR16][R202.64], P5 ;  /* 0x48000000ca167fae */ /* 0x000fe2000a921850 */
[----:B--2---:R-:W-:-:S06]  /*bdc0*/  ISETP.NE.U32.AND P5, PT, R248, RZ, PT ;  /* 0x000000fff800720c */ /* 0x004fcc0003fa5070 */
[----:B------:R-:W-:Y:S01]  /*bdd0*/  LDGSTS.E [R22+0x48008], desc[UR16][R204.64], P1 ;  /* 0x48008000cc167fae */ /* 0x000fe20008921850 */
[----:B------:R-:W-:Y:S01]  /*bde0*/  ISETP.NE.U32.AND P1, PT, R247, RZ, PT ;  /* 0x000000fff700720c */ /* 0x000fe20003f25070 */
[----:B------:R-:W-:-:S04]  /*bdf0*/  IMAD.WIDE R206, R5, 0x4, R206 ;  /* 0x0000000405ce7825 */ /* 0x000fc800078e02ce */
[----:B------:R-:W-:Y:S01]  /*be00*/  IMAD.WIDE R208, R5, 0x4, R208 ;  /* 0x0000000405d07825 */ /* 0x000fe200078e02d0 */
[----:B------:R-:W-:Y:S07]  /*be10*/  LDGSTS.E [R22+0x4a000], desc[UR16][R206.64], P5 ;  /* 0x4a000000ce167fae */ /* 0x000fee000a921850 */
[----:B------:R-:W-:Y:S01]  /*be20*/  LDGSTS.E [R22+0x4a008], desc[UR16][R208.64], P1 ;  /* 0x4a008000d0167fae */ /* 0x000fe20008921850 */
[----:B------:R-:W-:Y:S02]  /*be30*/  ISETP.NE.U32.AND P5, PT, R246, RZ, PT ;  /* 0x000000fff600720c */ /* 0x000fe40003fa5070 */
[----:B------:R-:W-:Y:S01]  /*be40*/  ISETP.NE.U32.AND P1, PT, R251, RZ, PT ;  /* 0x000000fffb00720c */ /* 0x000fe20003f25070 */
[----:B------:R-:W-:-:S04]  /*be50*/  IMAD.WIDE R210, R5, 0x4, R210 ;  /* 0x0000000405d27825 */ /* 0x000fc800078e02d2 */
[----:B------:R-:W-:-:S06]  /*be60*/  IMAD.WIDE R212, R5, 0x4, R212 ;  /* 0x0000000405d47825 */ /* 0x000fcc00078e02d4 */
[----:B------:R-:W-:Y:S04]  /*be70*/  LDGSTS.E [R23+0x48000], desc[UR16][R210.64], P5 ;  /* 0x48000000d2177fae */ /* 0x000fe8000a921850 */
[----:B------:R-:W-:Y:S01]  /*be80*/  LDGSTS.E [R23+0x48008], desc[UR16][R212.64], P1 ;  /* 0x48008000d4177fae */ /* 0x000fe20008921850 */
[----:B------:R-:W-:Y:S01]  /*be90*/  ISETP.NE.U32.AND P5, PT, R250, RZ, PT ;  /* 0x000000fffa00720c */ /* 0x000fe20003fa5070 */
[----:B------:R-:W-:-:S04]  /*bea0*/  IMAD.WIDE R214, R5, 0x4, R214 ;  /* 0x0000000405d67825 */ /* 0x000fc800078e02d6 */
[----:B------:R-:W-:-:S08]  /*beb0*/  IMAD.WIDE R216, R5, 0x4, R216 ;  /* 0x0000000405d87825 */ /* 0x000fd000078e02d8 */
[----:B------:R-:W-:Y:S01]  /*bec0*/  LDGSTS.E [R23+0x4a000], desc[UR16][R214.64], P5 ;  /* 0x4a000000d6177fae */ /* 0x000fe2000a921850 */
[----:B------:R-:W-:Y:S01]  /*bed0*/  ISETP.NE.U32.AND P5, PT, R156, RZ, PT ;  /* 0x000000ff9c00720c */ /* 0x000fe20003fa5070 */
[C---:B------:R-:W-:Y:S02]  /*bee0*/  IMAD.WIDE R218, R5.reuse, 0x4, R218 ;  /* 0x0000000405da7825 */ /* 0x040fe400078e02da */
[----:B------:R-:W2:Y:S02]  /*bef0*/  LDL.LU R156, [R1+0x418] ;  /* 0x00041800019c7983 */ /* 0x000ea40000300800 */
[----:B------:R-:W-:-:S04]  /*bf00*/  IMAD.WIDE R220, R5, 0x4, R220 ;  /* 0x0000000405dc7825 */ /* 0x000fc800078e02dc */
[----:B------:R-:W-:-:S04]  /*bf10*/  IMAD.WIDE R222, R5, 0x4, R222 ;  /* 0x0000000405de7825 */ /* 0x000fc800078e02de */
[----:B-1----:R-:W-:-:S04]  /*bf20*/  IMAD.WIDE R224, R5, 0x4, R224 ;  /* 0x0000000405e07825 */ /* 0x002fc800078e02e0 */
        /* <DEDUP_REMOVED lines=31> */
[----:B---3--:R-:W-:-:S13]  /*c120*/  ISETP.NE.U32.AND P1, PT, R249, RZ, PT ;  /* 0x000000fff900720c */ /* 0x008fda0003f25070 */
[----:B------:R-:W-:Y:S01]  /*c130*/  LDGSTS.E [R23+0x4a008], desc[UR16][R216.64], P1 ;  /* 0x4a008000d8177fae */ /* 0x000fe20008921850 */
[----:B------:R-:W-:-:S03]  /*c140*/  ISETP.NE.U32.AND P1, PT, R2, RZ, PT ;  /* 0x000000ff0200720c */ /* 0x000fc60003f25070 */
[----:B------:R-:W-:Y:S01]  /*c150*/  LDGSTS.E [R24+0x48000], desc[UR16][R218.64], P5 ;  /* 0x48000000da187fae */ /* 0x000fe2000a921850 */
[----:B------:R-:W-:-:S03]  /*c160*/  ISETP.NE.U32.AND P5, PT, R14, RZ, PT ;  /* 0x000000ff0e00720c */ /* 0x000fc60003fa5070 */
[----:B------:R-:W2:Y:S01]  /*c170*/  LDL.LU R2, [R1+0x414] ;  /* 0x0004140001027983 */ /* 0x000ea20000300800 */
[----:B------:R-:W-:-:S04]  /*c180*/  IMAD.WIDE R94, R6, 0x4, R94 ;  /* 0x00000004065e7825 */ /* 0x000fc800078e025e */
[----:B------:R-:W-:Y:S01]  /*c190*/  IMAD.WIDE R158, R6, 0x4, R158 ;  /* 0x00000004069e7825 */ /* 0x000fe200078e029e */
[----:B------:R-:W-:Y:S01]  /*c1a0*/  LDGSTS.E [R24+0x48008], desc[UR16][R220.64], P1 ;  /* 0x48008000dc187fae */ /* 0x000fe20008921850 */
[----:B------:R-:W-:-:S03]  /*c1b0*/  ISETP.NE.U32.AND P1, PT, R157, RZ, PT ;  /* 0x000000ff9d00720c */ /* 0x000fc60003f25070 */
[----:B------:R-:W-:Y:S01]  /*c1c0*/  LDGSTS.E [R24+0x4a000], desc[UR16][R222.64], P5 ;  /* 0x4a000000de187fae */ /* 0x000fe2000a921850 */
[----:B------:R-:W-:-:S04]  /*c1d0*/  IMAD.WIDE R90, R6, 0x4, R90 ;  /* 0x00000004065a7825 */ /* 0x000fc800078e025a */
[----:B------:R-:W-:-:S04]  /*c1e0*/  IMAD.WIDE R92, R6, 0x4, R92 ;  /* 0x00000004065c7825 */ /* 0x000fc800078e025c */
[C---:B------:R-:W-:Y:S01]  /*c1f0*/  IMAD.WIDE R86, R6.reuse, 0x4, R86 ;  /* 0x0000000406567825 */ /* 0x040fe200078e0256 */
[----:B------:R-:W-:Y:S04]  /*c200*/  LDGSTS.E [R24+0x4a008], desc[UR16][R224.64], P1 ;  /* 0x4a008000e0187fae */ /* 0x000fe80008921850 */
[----:B------:R-:W0:Y:S04]  /*c210*/  LDGDEPBAR ;  /* 0x00000000000079af */ /* 0x000e280000000000 */
        /* <DEDUP_REMOVED lines=28> */
[----:B------:R-:W-:-:S03]  /*c3e0*/  IMAD.WIDE R84, R6, 0x4, R84 ;  /* 0x0000000406547825 */ /* 0x000fc600078e0254 */
        /* <DEDUP_REMOVED lines=64> */
[----:B------:R-:W-:Y:S01]  /*c7f0*/  ISETP.NE.U32.AND P5, PT, R234, RZ, PT ;  /* 0x000000ffea00720c */ /* 0x000fe20003fa5070 */
[C---:B------:R-:W-:Y:S01]  /*c800*/  IMAD.WIDE R162, R5.reuse, 0x4, R162 ;  /* 0x0000000405a27825 */ /* 0x040fe200078e02a2 */
[----:B------:R-:W-:Y:S03]  /*c810*/  BAR.SYNC.DEFER_BLOCKING 0x0 ;  /* 0x0000000000007b1d */ /* 0x000fe60000010000 */
[----:B------:R-:W-:-:S04]  /*c820*/  IMAD.WIDE R164, R5, 0x4, R164 ;  /* 0x0000000405a47825 */ /* 0x000fc800078e02a4 */
[----:B------:R-:W-:Y:S01]  /*c830*/  IMAD.WIDE R166, R5, 0x4, R166 ;  /* 0x0000000405a67825 */ /* 0x000fe200078e02a6 */
[C---:B------:R-:W-:Y:S01]  /*c840*/  LOP3.LUT R249, R0.reuse, 0x24, RZ, 0xfc, !PT ;  /* 0x0000002400f97812 */ /* 0x040fe200078efcff */
[----:B------:R-:W5:Y:S04]  /*c850*/  LDL.LU R14, [R1+0x410] ;  /* 0x00041000010e7983 */ /* 0x000f680000300800 */
[----:B------:R-:W-:Y:S01]  /*c860*/  @!PT LDS RZ, [RZ] ;  /* 0x00000000fffff984 */ /* 0x000fe20000000800 */
[----:B------:R-:W-:Y:S01]  /*c870*/  @!PT LDS RZ, [RZ] ;  /* 0x00000000fffff984 */ /* 0x000fe20000000800 */
[----:B------:R-:W-:Y:S01]  /*c880*/  @!PT LDS RZ, [RZ] ;  /* 0x00000000fffff984 */ /* 0x000fe20000000800 */
[----:B------:R1:W-:Y:S01]  /*c890*/  LDGSTS.E [R15+0x4c000], desc[UR16][R162.64], P5 ;  /* 0x4c000000a20f7fae */ /* 0x0003e2000a921850 */
[----:B------:R-:W-:Y:S02]  /*c8a0*/  ISETP.NE.U32.AND P5, PT, R235, RZ, PT ;  /* 0x000000ffeb00720c */ /* 0x000fe40003fa5070 */
[----:B------:R-:W-:Y:S01]  /*c8b0*/  ISETP.GE.AND P1, PT, R249, UR4, PT ;  /* 0x00000004f9007c0c */ /* 0x000fe2000bf26270 */
[----:B------:R-:W-:Y:S01]  /*c8c0*/  IMAD.WIDE R168, R5, 0x4, R168 ;  /* 0x0000000405a87825 */ /* 0x000fe200078e02a8 */
[----:B------:R-:W-:Y:S01]  /*c8d0*/  LOP3.LUT R250, R0, 0x8, RZ, 0xfc, !PT ;  /* 0x0000000800fa7812 */ /* 0x000fe200078efcff */
[----:B------:R-:W5:Y:S08]  /*c8e0*/  LDL.LU R157, [R1+0x40c] ;  /* 0x00040c00019d7983 */ /* 0x000f700000300800 */
[----:B------:R-:W-:Y:S01]  /*c8f0*/  LDGSTS.E [R15+0x4c008], desc[UR16][R164.64], P5 ;  /* 0x4c008000a40f7fae */ /* 0x000fe2000a921850 */
[----:B------:R-:W-:-:S02]  /*c900*/  ISETP.NE.U32.AND P5, PT, R236, RZ, PT ;  /* 0x000000ffec00720c */ /* 0x000fc40003fa5070 */
[----:B------:R-:W-:Y:S02]  /*c910*/  LOP3.LUT R249, R0, 0x26, RZ, 0xfc, !PT ;  /* 0x0000002600f97812 */ /* 0x000fe400078efcff */
[----:B------:R-:W-:-:S09]  /*c920*/  SEL R17, RZ, 0x4, P1 ;  /* 0x00000004ff117807 */ /* 0x000fd20000800000 */
[----:B------:R-:W-:Y:S01]  /*c930*/  LDGSTS.E [R15+0x4e000], desc[UR16][R166.64], P5 ;  /* 0x4e000000a60f7fae */ /* 0x000fe2000a921850 */
[----:B------:R-:W-:Y:S02]  /*c940*/  ISETP.NE.U32.AND P5, PT, R237, RZ, PT ;  /* 0x000000ffed00720c */ /* 0x000fe40003fa5070 */
[----:B------:R-:W-:Y:S02]  /*c950*/  ISETP.GE.AND P2, PT, R249, UR4, PT ;  /* 0x00000004f9007c0c */ /* 0x000fe4000bf46270 */
[----:B------:R-:W-:Y:S02]  /*c960*/  SEL R17, R17, RZ, P0 ;  /* 0x000000ff11117207 */ /* 0x000fe40000000000 */
[----:B------:R-:W-:Y:S02]  /*c970*/  SEL R29, RZ, 0x4, P2 ;  /* 0x00000004ff1d7807 */ /* 0x000fe40001000000 */
[----:B------:R-:W-:Y:S02]  /*c980*/  ISETP.GE.AND P2, PT, R250, UR4, PT ;  /* 0x00000004fa007c0c */ /* 0x000fe4000bf46270 */
[----:B------:R-:W-:-:S03]  /*c990*/  ISETP.NE.U32.AND P1, PT, R17, RZ, PT ;  /* 0x000000ff1100720c */ /* 0x000fc60003f25070 */
[----:B------:R3:W-:Y:S01]  /*c9a0*/  LDGSTS.E [R15+0x4e008], desc[UR16][R168.64], P5 ;  /* 0x4e008000a80f7fae */ /* 0x0007e2000a921850 */
[----:B------:R-:W-:Y:S02]  /*c9b0*/  ISETP.NE.U32.AND P5, PT, R238, RZ, PT ;  /* 0x000000ffee00720c */ /* 0x000fe40003fa5070 */
[C---:B------:R-:W-:Y:S02]  /*c9c0*/  LOP3.LUT R249, R0.reuse, 0xa, RZ, 0xfc, !PT ;  /* 0x0000000a00f97812 */ /* 0x040fe400078efcff */
[----:B------:R-:W-:Y:S02]  /*c9d0*/  LOP3.LUT R250, R0, 0x28, RZ, 0xfc, !PT ;  /* 0x0000002800fa7812 */ /* 0x000fe400078efcff */
[----:B------:R-:W-:Y:S02]  /*c9e0*/  SEL R155, RZ, 0x4, P2 ;  /* 0x00000004ff9b7807 */ /* 0x000fe40001000000 */
[----:B------:R-:W-:Y:S02]  /*c9f0*/  ISETP.GE.AND P2, PT, R249, UR4, PT ;  /* 0x00000004f9007c0c */ /* 0x000fe4000bf46270 */
[----:B------:R-:W-:Y:S01]  /*ca00*/  ISETP.GE.AND P3, PT, R250, UR4, PT ;  /* 0x00000004fa007c0c */ /* 0x000fe2000bf66270 */
[----:B------:R-:W-:Y:S01]  /*ca10*/  IMAD.WIDE R170, R5, 0x4, R170 ;  /* 0x0000000405aa7825 */ /* 0x000fe200078e02aa */
[----:B------:R-:W-:-:S02]  /*ca20*/  LOP3.LUT R249, R0, 0x2a, RZ, 0xfc, !PT ;  /* 0x0000002a00f97812 */ /* 0x000fc400078efcff */
[----:B------:R-:W-:Y:S01]  /*ca30*/  SEL R29, R29, RZ, P0 ;  /* 0x000000ff1d1d7207 */ /* 0x000fe20000000000 */
[----:B------:R-:W-:Y:S01]  /*ca40*/  IMAD.WIDE R172, R5, 0x4, R172 ;  /* 0x0000000405ac7825 */ /* 0x000fe200078e02ac */
[----:B-1----:R-:W-:Y:S01]  /*ca50*/  SEL R162, RZ, 0x4, P3 ;  /* 0x00000004ffa27807 */ /* 0x002fe20001800000 */
[----:B------:R-:W-:Y:S01]  /*ca60*/  LDGSTS.E [R18+0x4c000], desc[UR16][R170.64], P5 ;  /* 0x4c000000aa127fae */ /* 0x000fe2000a921850 */
[----:B------:R-:W-:Y:S01]  /*ca70*/  ISETP.GE.AND P3, PT, R249, UR4, PT ;  /* 0x00000004f9007c0c */ /* 0x000fe2000bf66270 */
[----:B------:R-:W-:Y:S01]  /*ca80*/  IMAD.WIDE R174, R5, 0x4, R174 ;  /* 0x0000000405ae7825 */ /* 0x000fe200078e02ae */
[----:B------:R-:W-:Y:S01]  /*ca90*/  LOP3.LUT R249, R0, 0xc, RZ, 0xfc, !PT ;  /* 0x0000000c00f97812 */ /* 0x000fe200078efcff */
[----:B------:R-:W-:Y:S01]  /*caa0*/  LDGSTS.E [R18+0x4c008], desc[UR16][R172.64], P6 ;  /* 0x4c008000ac127fae */ /* 0x000fe2000b121850 */
[----:B------:R-:W-:Y:S02]  /*cab0*/  SEL R17, RZ, 0x4, P2 ;  /* 0x00000004ff117807 */ /* 0x000fe40001000000 */
[----:B------:R-:W-:Y:S01]  /*cac0*/  ISETP.NE.U32.AND P2, PT, R29, RZ, PT ;  /* 0x000000ff1d00720c */ /* 0x000fe20003f45070 */
[----:B------:R-:W-:Y:S01]  /*cad0*/  LDGSTS.E [R18+0x4e000], desc[UR16][R174.64], P1 ;  /* 0x4e000000ae127fae */ /* 0x000fe20008921850 */
[----:B------:R-:W-:-:S02]  /*cae0*/  SEL R29, RZ, 0x4, P3 ;  /* 0x00000004ff1d7807 */ /* 0x000fc40001800000 */
[----:B------:R-:W-:Y:S02]  /*caf0*/  ISETP.GE.AND P1, PT, R249, UR4, PT ;  /* 0x00000004f9007c0c */ /* 0x000fe4000bf26270 */
[----:B------:R-:W-:Y:S02]  /*cb00*/  SEL R155, R155, RZ, P0 ;  /* 0x000000ff9b9b7207 */ /* 0x000fe40000000000 */
[----:B------:R-:W-:Y:S02]  /*cb10*/  SEL R17, R17, RZ, P0 ;  /* 0x000000ff11117207 */ /* 0x000fe40000000000 */
[----:B------:R-:W-:Y:S02]  /*cb20*/  SEL R162, R162, RZ, P0 ;  /* 0x000000ffa2a27207 */ /* 0x000fe40000000000 */
[----:B------:R-:W-:Y:S02]  /*cb30*/  SEL R29, R29, RZ, P0 ;  /* 0x000000ff1d1d7207 */ /* 0x000fe40000000000 */
[----:B---3--:R-:W-:Y:S01]  /*cb40*/  SEL R15, RZ, 0x4, P1 ;  /* 0x00000004ff0f7807 */ /* 0x008fe20000800000 */
[----:B------:R-:W-:Y:S01]  /*cb50*/  IMAD.WIDE R176, R5, 0x4, R176 ;  /* 0x0000000405b07825 */ /* 0x000fe200078e02b0 */
[----:B------:R-:W-:-:S02]  /*cb60*/  ISETP.NE.U32.AND P3, PT, R155, RZ, PT ;  /* 0x000000ff9b00720c */ /* 0x000fc40003f65070 */
[----:B------:R-:W-:Y:S02]  /*cb70*/  LOP3.LUT R250, R0, 0xe, RZ, 0xfc, !PT ;  /* 0x0000000e00fa7812 */ /* 0x000fe400078efcff */
[----:B------:R-:W-:Y:S01]  /*cb80*/  ISETP.NE.U32.AND P4, PT, R17, RZ, PT ;  /* 0x000000ff1100720c */ /* 0x000fe20003f85070 */
[----:B------:R1:W-:Y:S01]  /*cb90*/  LDGSTS.E [R18+0x4e008], desc[UR16][R176.64], P2 ;  /* 0x4e008000b0127fae */ /* 0x0003e20009121850 */
[----:B------:R-:W-:Y:S02]  /*cba0*/  ISETP.NE.U32.AND P5, PT, R162, RZ, PT ;  /* 0x000000ffa200720c */ /* 0x000fe40003fa5070 */
[----:B------:R-:W-:Y:S02]  /*cbb0*/  ISETP.NE.U32.AND P6, PT, R29, RZ, PT ;  /* 0x000000ff1d00720c */ /* 0x000fe40003fc5070 */
[----:B------:R-:W-:Y:S02]  /*cbc0*/  SEL R15, R15, RZ, P0 ;  /* 0x000000ff0f0f7207 */ /* 0x000fe40000000000 */
[----:B------:R-:W-:-:S02]  /*cbd0*/  ISETP.GE.AND P1, PT, R250, UR4, PT ;  /* 0x00000004fa007c0c */ /* 0x000fc4000bf26270 */
[C---:B------:R-:W-:Y:S01]  /*cbe0*/  LOP3.LUT R249, R0.reuse, 0x2c, RZ, 0xfc, !PT ;  /* 0x0000002c00f97812 */ /* 0x040fe200078efcff */
[----:B------:R-:W-:Y:S01]  /*cbf0*/  IMAD.WIDE R178, R5, 0x4, R178 ;  /* 0x0000000405b27825 */ /* 0x000fe200078e02b2 */
[----:B------:R-:W-:Y:S02]  /*cc00*/  ISETP.NE.U32.AND P2, PT, R15, RZ, PT ;  /* 0x000000ff0f00720c */ /* 0x000fe40003f45070 */
[----:B------:R-:W-:Y:S01]  /*cc10*/  SEL R15, RZ, 0x4, P1 ;  /* 0x00000004ff0f7807 */ /* 0x000fe20000800000 */
[----:B------:R-:W-:Y:S01]  /*cc20*/  IMAD.WIDE R180, R5, 0x4, R180 ;  /* 0x0000000405b47825 */ /* 0x000fe200078e02b4 */
[----:B------:R-:W-:Y:S01]  /*cc30*/  ISETP.GE.AND P1, PT, R249, UR4, PT ;  /* 0x00000004f9007c0c */ /* 0x000fe2000bf26270 */
[----:B------:R-:W-:Y:S01]  /*cc40*/  LDGSTS.E [R19+0x4c000], desc[UR16][R178.64], P3 ;  /* 0x4c000000b2137fae */ /* 0x000fe20009921850 */
[----:B------:R-:W-:Y:S01]  /*cc50*/  LOP3.LUT R249, R0, 0x2e, RZ, 0xfc, !PT ;  /* 0x0000002e00f97812 */ /* 0x000fe200078efcff */
[----:B------:R-:W-:Y:S01]  /*cc60*/  IMAD.WIDE R182, R5, 0x4, R182 ;  /* 0x0000000405b67825 */ /* 0x000fe200078e02b6 */
[----:B------:R-:W-:Y:S01]  /*cc70*/  SEL R15, R15, RZ, P0 ;  /* 0x000000ff0f0f7207 */ /* 0x000fe20000000000 */
[----:B------:R-:W-:Y:S02]  /*cc80*/  LDGSTS.E [R19+0x4c008], desc[UR16][R180.64], P4 ;  /* 0x4c008000b4137fae */ /* 0x000fe4000a121850 */
[----:B------:R-:W-:Y:S01]  /*cc90*/  IMAD.WIDE R184, R5, 0x4, R184 ;  /* 0x0000000405b87825 */ /* 0x000fe200078e02b8 */
[----:B------:R-:W-:Y:S01]  /*cca0*/  SEL R17, RZ, 0x4, P1 ;  /* 0x00000004ff117807 */ /* 0x000fe20000800000 */
[----:B------:R-:W-:Y:S01]  /*ccb0*/  LDGSTS.E [R19+0x4e000], desc[UR16][R182.64], P5 ;  /* 0x4e000000b6137fae */ /* 0x000fe2000a921850 */
[----:B------:R-:W-:-:S02]  /*ccc0*/  ISETP.GE.AND P1, PT, R249, UR4, PT ;  /* 0x00000004f9007c0c */ /* 0x000fc4000bf26270 */
[C---:B------:R-:W-:Y:S01]  /*ccd0*/  LOP3.LUT R249, R0.reuse, 0x10, RZ, 0xfc, !PT ;  /* 0x0000001000f97812 */ /* 0x040fe200078efcff */
[----:B------:R-:W-:Y:S01]  /*cce0*/  LDGSTS.E [R19+0x4e008], desc[UR16][R184.64], P6 ;  /* 0x4e008000b8137fae */ /* 0x000fe2000b121850 */
[----:B------:R-:W-:Y:S01]  /*ccf0*/  ISETP.NE.U32.AND P6, PT, R15, RZ, PT ;  /* 0x000000ff0f00720c */ /* 0x000fe20003fc5070 */
[----:B------:R-:W-:Y:S01]  /*cd00*/  IMAD.WIDE R186, R5, 0x4, R186 ;  /* 0x0000000405ba7825 */ /* 0x000fe200078e02ba */
[----:B------:R-:W-:Y:S02]  /*cd10*/  SEL R17, R17, RZ, P0 ;  /* 0x000000ff11117207 */ /* 0x000fe40000000000 */
[----:B------:R-:W-:Y:S02]  /*cd20*/  SEL R15, RZ, 0x4, P1 ;  /* 0x00000004ff0f7807 */ /* 0x000fe40000800000 */
[----:B------:R-:W-:Y:S01]  /*cd30*/  ISETP.GE.AND P1, PT, R249, UR4, PT ;  /* 0x00000004f9007c0c */ /* 0x000fe2000bf26270 */
[----:B------:R-:W-:Y:S01]  /*cd40*/  LDGSTS.E [R20+0x4c000], desc[UR16][R186.64], P2 ;  /* 0x4c000000ba147fae */ /* 0x000fe20009121850 */
[----:B------:R-:W-:-:S02]  /*cd50*/  LOP3.LUT R249, R0, 0x12, RZ, 0xfc, !PT ;  /* 0x0000001200f97812 */ /* 0x000fc400078efcff */
[----:B------:R-:W-:Y:S02]  /*cd60*/  ISETP.NE.U32.AND P5, PT, R17, RZ, PT ;  /* 0x000000ff1100720c */ /* 0x000fe40003fa5070 */
[----:B------:R-:W-:Y:S02]  /*cd70*/  SEL R15, R15, RZ, P0 ;  /* 0x000000ff0f0f7207 */ /* 0x000fe40000000000 */
[----:B------:R-:W-:Y:S02]  /*cd80*/  SEL R17, RZ, 0x4, P1 ;  /* 0x00000004ff117807 */ /* 0x000fe40000800000 */
[----:B------:R-:W-:Y:S02]  /*cd90*/  LOP3.LUT R155, R0, 0x30, RZ, 0xfc, !PT ;  /* 0x00000030009b7812 */ /* 0x000fe400078efcff */
[----:B------:R-:W-:Y:S02]  /*cda0*/  ISETP.GE.AND P2, PT, R249, UR4, PT ;  /* 0x00000004f9007c0c */ /* 0x000fe4000bf46270 */
[----:B------:R-:W-:-:S02]  /*cdb0*/  ISETP.NE.U32.AND P1, PT, R15, RZ, PT ;  /* 0x000000ff0f00720c */ /* 0x000fc40003f25070 */
[----:B------:R-:W-:Y:S02]  /*cdc0*/  SEL R17, R17, RZ, P0 ;  /* 0x000000ff11117207 */ /* 0x000fe40000000000 */
[----:B------:R-:W-:Y:S02]  /*cdd0*/  ISETP.GE.AND P4, PT, R155, UR4, PT ;  /* 0x000000049b007c0c */ /* 0x000fe4000bf86270 */
[----:B------:R-:W-:Y:S02]  /*cde0*/  SEL R15, RZ, 0x4, P2 ;  /* 0x00000004ff0f7807 */ /* 0x000fe40001000000 */
[----:B------:R-:W-:Y:S02]  /*cdf0*/  LOP3.LUT R249, R0, 0x32, RZ, 0xfc, !PT ;  /* 0x0000003200f97812 */ /* 0x000fe400078efcff */
[----:B------:R-:W-:Y:S02]  /*ce00*/  ISETP.NE.U32.AND P3, PT, R17, RZ, PT ;  /* 0x000000ff1100720c */ /* 0x000fe40003f65070 */
[----:B------:R-:W-:-:S02]  /*ce10*/  SEL R17, RZ, 0x4, P4 ;  /* 0x00000004ff117807 */ /* 0x000fc40002000000 */
[----:B------:R-:W-:Y:S02]  /*ce20*/  SEL R15, R15, RZ, P0 ;  /* 0x000000ff0f0f7207 */ /* 0x000fe40000000000 */
[----:B------:R-:W-:Y:S01]  /*ce30*/  ISETP.GE.AND P4, PT, R249, UR4, PT ;  /* 0x00000004f9007c0c */ /* 0x000fe2000bf86270 */
[----:B------:R-:W-:Y:S01]  /*ce40*/  IMAD.WIDE R188, R5, 0x4, R188 ;  /* 0x0000000405bc7825 */ /* 0x000fe200078e02bc */
[----:B------:R-:W-:Y:S02]  /*ce50*/  ISETP.NE.U32.AND P2, PT, R15, RZ, PT ;  /* 0x000000ff0f00720c */ /* 0x000fe40003f45070 */
[----:B------:R-:W-:Y:S01]  /*ce60*/  SEL R15, RZ, 0x4, P4 ;  /* 0x00000004ff0f7807 */ /* 0x000fe20002000000 */
[----:B------:R-:W-:Y:S01]  /*ce70*/  IMAD.WIDE R190, R5, 0x4, R190 ;  /* 0x0000000405be7825 */ /* 0x000fe200078e02be */
[C---:B------:R-:W-:Y:S01]  /*ce80*/  LOP3.LUT R249, R0.reuse, 0x14, RZ, 0xfc, !PT ;  /* 0x0000001400f97812 */ /* 0x040fe200078efcff */
[----:B------:R-:W-:Y:S01]  /*ce90*/  LDGSTS.E [R20+0x4c008], desc[UR16][R188.64], P6 ;  /* 0x4c008000bc147fae */ /* 0x000fe2000b121850 */
[----:B------:R-:W-:Y:S01]  /*cea0*/  SEL R15, R15, RZ, P0 ;  /* 0x000000ff0f0f7207 */ /* 0x000fe20000000000 */
[----:B------:R-:W-:Y:S01]  /*ceb0*/  IMAD.WIDE R192, R5, 0x4, R192 ;  /* 0x0000000405c07825 */ /* 0x000fe200078e02c0 */
[----:B------:R-:W-:Y:S01]  /*cec0*/  ISETP.GE.AND P6, PT, R249, UR4, PT ;  /* 0x00000004f9007c0c */ /* 0x000fe2000bfc6270 */
[----:B------:R-:W-:Y:S01]  /*ced0*/  LDGSTS.E [R20+0x4e000], desc[UR16][R190.64], P5 ;  /* 0x4e000000be147fae */ /* 0x000fe2000a921850 */
[----:B------:R-:W-:-:S02]  /*cee0*/  LOP3.LUT R250, R0, 0x16, RZ, 0xfc, !PT ;  /* 0x0000001600fa7812 */ /* 0x000fc400078efcff */
[----:B------:R-:W-:Y:S01]  /*cef0*/  SEL R17, R17, RZ, P0 ;  /* 0x000000ff11117207 */ /* 0x000fe20000000000 */
[----:B------:R-:W-:Y:S01]  /*cf00*/  LDGSTS.E [R20+0x4e008], desc[UR16][R192.64], P1 ;  /* 0x4e008000c0147fae */ /* 0x000fe20008921850 */
[----:B------:R-:W-:Y:S02]  /*cf10*/  ISETP.NE.U32.AND P5, PT, R15, RZ, PT ;  /* 0x000000ff0f00720c */ /* 0x000fe40003fa5070 */
[----:B------:R-:W-:Y:S02]  /*cf20*/  SEL R15, RZ, 0x4, P6 ;  /* 0x00000004ff0f7807 */ /* 0x000fe40003000000 */
[----:B------:R-:W-:Y:S02]  /*cf30*/  ISETP.GE.AND P1, PT, R250, UR4, PT ;  /* 0x00000004fa007c0c */ /* 0x000fe4000bf26270 */
[----:B------:R-:W-:Y:S01]  /*cf40*/  LOP3.LUT R249, R0, 0x34, RZ, 0xfc, !PT ;  /* 0x0000003400f97812 */ /* 0x000fe200078efcff */
[----:B------:R-:W-:Y:S01]  /*cf50*/  IMAD.WIDE R194, R5, 0x4, R194 ;  /* 0x0000000405c27825 */ /* 0x000fe200078e02c2 */
[----:B------:R-:W-:-:S02]  /*cf60*/  ISETP.NE.U32.AND P4, PT, R17, RZ, PT ;  /* 0x000000ff1100720c */ /* 0x000fc40003f85070 */
[----:B------:R-:W-:Y:S02]  /*cf70*/  SEL R15, R15, RZ, P0 ;  /* 0x000000ff0f0f7207 */ /* 0x000fe40000000000 */
[----:B------:R-:W-:Y:S01]  /*cf80*/  SEL R17, RZ, 0x4, P1 ;  /* 0x00000004ff117807 */ /* 0x000fe20000800000 */
[----:B------:R-:W-:Y:S01]  /*cf90*/  IMAD.WIDE R196, R5, 0x4, R196 ;  /* 0x0000000405c47825 */ /* 0x000fe200078e02c4 */
[----:B------:R-:W-:Y:S01]  /*cfa0*/  ISETP.GE.AND P6, PT, R249, UR4, PT ;  /* 0x00000004f9007c0c */ /* 0x000fe2000bfc6270 */
[----:B------:R-:W-:Y:S01]  /*cfb0*/  LDGSTS.E [R21+0x4c000], desc[UR16][R194.64], P3 ;  /* 0x4c000000c2157fae */ /* 0x000fe20009921850 */
[----:B------:R-:W-:Y:S02]  /*cfc0*/  LOP3.LUT R250, R0, 0x36, RZ, 0xfc, !PT ;  /* 0x0000003600fa7812 */ /* 0x000fe400078efcff */
[----:B------:R-:W-:Y:S01]  /*cfd0*/  ISETP.NE.U32.AND P1, PT, R15, RZ, PT ;  /* 0x000000ff0f00720c */ /* 0x000fe20003f25070 */
[----:B------:R-:W-:Y:S01]  /*cfe0*/  LDGSTS.E [R21+0x4c008], desc[UR16][R196.64], P2 ;  /* 0x4c008000c4157fae */ /* 0x000fe20009121850 */
[----:B------:R-:W-:-:S02]  /*cff0*/  SEL R17, R17, RZ, P0 ;  /* 0x000000ff11117207 */ /* 0x000fc40000000000 */
[----:B------:R-:W-:Y:S02]  /*d000*/  SEL R15, RZ, 0x4, P6 ;  /* 0x00000004ff0f7807 */ /* 0x000fe40003000000 */
[----:B------:R-:W-:Y:S02]  /*d010*/  ISETP.GE.AND P3, PT, R250, UR4, PT ;  /* 0x00000004fa007c0c */ /* 0x000fe4000bf66270 */
[----:B------:R-:W-:Y:S02]  /*d020*/  LOP3.LUT R249, R0, 0x18, RZ, 0xfc, !PT ;  /* 0x0000001800f97812 */ /* 0x000fe400078efcff */
[----:B------:R-:W-:Y:S02]  /*d030*/  ISETP.NE.U32.AND P2, PT, R17, RZ, PT ;  /* 0x000000ff1100720c */ /* 0x000fe40003f45070 */
[----:B------:R-:W-:Y:S02]  /*d040*/  SEL R17, R15, RZ, P0 ;  /* 0x000000ff0f117207 */ /* 0x000fe40000000000 */
[----:B------:R-:W-:Y:S01]  /*d050*/  SEL R15, RZ, 0x4, P3 ;  /* 0x00000004ff0f7807 */ /* 0x000fe20001800000 */
[----:B------:R-:W-:Y:S01]  /*d060*/  IMAD.WIDE R198, R5, 0x4, R198 ;  /* 0x0000000405c67825 */ /* 0x000fe200078e02c6 */
[----:B------:R-:W-:-:S02]  /*d070*/  ISETP.GE.AND P6, PT, R249, UR4, PT ;  /* 0x00000004f9007c0c */ /* 0x000fc4000bfc6270 */
[----:B------:R-:W-:Y:S02]  /*d080*/  LOP3.LUT R249, R0, 0x1a, RZ, 0xfc, !PT ;  /* 0x0000001a00f97812 */ /* 0x000fe400078efcff */
[----:B------:R-:W-:Y:S01]  /*d090*/  SEL R15, R15, RZ, P0 ;  /* 0x000000ff0f0f7207 */ /* 0x000fe20000000000 */
[----:B------:R-:W-:Y:S01]  /*d0a0*/  LDGSTS.E [R21+0x4e000], desc[UR16][R198.64], P4 ;  /* 0x4e000000c6157fae */ /* 0x000fe2000a121850 */
[----:B------:R-:W-:Y:S02]  /*d0b0*/  ISETP.NE.U32.AND P3, PT, R17, RZ, PT ;  /* 0x000000ff1100720c */ /* 0x000fe40003f65070 */
[----:B------:R-:W-:Y:S02]  /*d0c0*/  SEL R17, RZ, 0x4, P6 ;  /* 0x00000004ff117807 */ /* 0x000fe40003000000 */
[----:B------:R-:W-:Y:S01]  /*d0d0*/  ISETP.GE.AND P6, PT, R249, UR4, PT ;  /* 0x00000004f9007c0c */ /* 0x000fe2000bfc6270 */
[----:B------:R-:W-:Y:S01]  /*d0e0*/  IMAD.WIDE R200, R5, 0x4, R200 ;  /* 0x0000000405c87825 */ /* 0x000fe200078e02c8 */
[----:B------:R-:W-:-:S02]  /*d0f0*/  ISETP.NE.U32.AND P4, PT, R15, RZ, PT ;  /* 0x000000ff0f00720c */ /* 0x000fc40003f85070 */
[C---:B------:R-:W-:Y:S01]  /*d100*/  LOP3.LUT R249, R0.reuse, 0x38, RZ, 0xfc, !PT ;  /* 0x0000003800f97812 */ /* 0x040fe200078efcff */
[----:B------:R-:W-:Y:S01]  /*d110*/  IMAD.WIDE R202, R5, 0x4, R202 ;  /* 0x0000000405ca7825 */ /* 0x000fe200078e02ca */
[----:B------:R-:W-:Y:S01]  /*d120*/  SEL R15, RZ, 0x4, P6 ;  /* 0x00000004ff0f7807 */ /* 0x000fe20003000000 */
[----:B------:R-:W-:Y:S01]  /*d130*/  LDGSTS.E [R21+0x4e008], desc[UR16][R200.64], P5 ;  /* 0x4e008000c8157fae */ /* 0x000fe2000a921850 */
[----:B------:R-:W-:Y:S01]  /*d140*/  ISETP.GE.AND P6, PT, R249, UR4, PT ;  /* 0x00000004f9007c0c */ /* 0x000fe2000bfc6270 */
[C---:B------:R-:W-:Y:S01]  /*d150*/  IMAD.WIDE R204, R5.reuse, 0x4, R204 ;  /* 0x0000000405cc7825 */ /* 0x040fe200078e02cc */
[C---:B------:R-:W-:Y:S01]  /*d160*/  LOP3.LUT R249, R0.reuse, 0x1c, RZ, 0xfc, !PT ;  /* 0x0000001c00f97812 */ /* 0x040fe200078efcff */
[----:B------:R-:W-:Y:S02]  /*d170*/  LDGSTS.E [R22+0x4c000], desc[UR16][R202.64], P1 ;  /* 0x4c000000ca167fae */ /* 0x000fe40008921850 */
[----:B------:R-:W-:Y:S01]  /*d180*/  IMAD.WIDE R206, R5, 0x4, R206 ;  /* 0x0000000405ce7825 */ /* 0x000fe200078e02ce */
[----:B------:R-:W-:Y:S01]  /*d190*/  SEL R15, R15, RZ, P0 ;  /* 0x000000ff0f0f7207 */ /* 0x000fe20000000000 */
[----:B------:R-:W-:Y:S01]  /*d1a0*/  LDGSTS.E [R22+0x4c008], desc[UR16][R204.64], P2 ;  /* 0x4c008000cc167fae */ /* 0x000fe20009121850 */
[----:B------:R-:W-:Y:S01]  /*d1b0*/  ISETP.GE.AND P2, PT, R249, UR4, PT ;  /* 0x00000004f9007c0c */ /* 0x000fe2000bf46270 */
[----:B------:R-:W-:Y:S01]  /*d1c0*/  IMAD.WIDE R208, R5, 0x4, R208 ;  /* 0x0000000405d07825 */ /* 0x000fe200078e02d0 */
[C---:B------:R-:W-:Y:S01]  /*d1d0*/  LOP3.LUT R249, R0.reuse, 0x1e, RZ, 0xfc, !PT ;  /* 0x0000001e00f97812 */ /* 0x040fe200078efcff */
[----:B------:R-:W-:Y:S01]  /*d1e0*/  LDGSTS.E [R22+0x4e000], desc[UR16][R206.64], P3 ;  /* 0x4e000000ce167fae */ /* 0x000fe20009921850 */
[----:B------:R-:W-:-:S02]  /*d1f0*/  LOP3.LUT R250, R0, 0x3a, RZ, 0xfc, !PT ;  /* 0x0000003a00fa7812 */ /* 0x000fc400078efcff */
[----:B------:R-:W-:Y:S01]  /*d200*/  SEL R17, R17, RZ, P0 ;  /* 0x000000ff11117207 */ /* 0x000fe20000000000 */
[----:B------:R-:W-:Y:S01]  /*d210*/  LDGSTS.E [R22+0x4e008], desc[UR16][R208.64], P4 ;  /* 0x4e008000d0167fae */ /* 0x000fe2000a121850 */
[----:B------:R-:W-:Y:S02]  /*d220*/  ISETP.NE.U32.AND P1, PT, R15, RZ, PT ;  /* 0x000000ff0f00720c */ /* 0x000fe40003f25070 */
[----:B------:R-:W-:Y:S02]  /*d230*/  SEL R15, RZ, 0x4, P6 ;  /* 0x00000004ff0f7807 */ /* 0x000fe40003000000 */
[----:B------:R-:W-:Y:S02]  /*d240*/  ISETP.GE.AND P4, PT, R249, UR4, PT ;  /* 0x00000004f9007c0c */ /* 0x000fe4000bf86270 */
[----:B------:R-:W-:Y:S02]  /*d250*/  ISETP.GE.AND P6, PT, R250, UR4, PT ;  /* 0x00000004fa007c0c */ /* 0x000fe4000bfc6270 */
[----:B------:R-:W-:-:S02]  /*d260*/  LOP3.LUT R249, R0, 0x3c, RZ, 0xfc, !PT ;  /* 0x0000003c00f97812 */ /* 0x000fc400078efcff */
[----:B------:R-:W-:Y:S02]  /*d270*/  ISETP.NE.U32.AND P5, PT, R17, RZ, PT ;  /* 0x000000ff1100720c */ /* 0x000fe40003fa5070 */
[----:B------:R-:W-:Y:S02]  /*d280*/  SEL R17, R15, RZ, P0 ;  /* 0x000000ff0f117207 */ /* 0x000fe40000000000 */
[----:B------:R-:W-:Y:S02]  /*d290*/  SEL R15, RZ, 0x4, P6 ;  /* 0x00000004ff0f7807 */ /* 0x000fe40003000000 */
[----:B------:R-:W-:Y:S02]  /*d2a0*/  ISETP.GE.AND P6, PT, R249, UR4, PT ;  /* 0x00000004f9007c0c */ /* 0x000fe4000bfc6270 */
[----:B------:R-:W3:Y:S01]  /*d2b0*/  S2R R249, SR_TID.X ;  /* 0x0000000000f97919 */ /* 0x000ee20000002100 */
[----:B------:R-:W-:Y:S02]  /*d2c0*/  ISETP.NE.U32.AND P3, PT, R17, RZ, PT ;  /* 0x000000ff1100720c */ /* 0x000fe40003f65070 */
[----:B------:R-:W-:-:S02]  /*d2d0*/  SEL R17, RZ, 0x4, P2 ;  /* 0x00000004ff117807 */ /* 0x000fc40001000000 */
[----:B------:R-:W-:Y:S01]  /*d2e0*/  SEL R15, R15, RZ, P0 ;  /* 0x000000ff0f0f7207 */ /* 0x000fe20000000000 */
[----:B------:R-:W-:Y:S01]  /*d2f0*/  IMAD.WIDE R210, R5, 0x4, R210 ;  /* 0x0000000405d27825 */ /* 0x000fe200078e02d2 */
[----:B------:R-:W-:Y:S02]  /*d300*/  SEL R17, R17, RZ, P0 ;  /* 0x000000ff11117207 */ /* 0x000fe40000000000 */
[----:B------:R-:W-:Y:S02]  /*d310*/  ISETP.NE.U32.AND P2, PT, R15, RZ, PT ;  /* 0x000000ff0f00720c */ /* 0x000fe40003f45070 */
[----:B------:R-:W-:Y:S01]  /*d320*/  LOP3.LUT R250, R0, 0x3e, RZ, 0xfc, !PT ;  /* 0x0000003e00fa7812 */ /* 0x000fe200078efcff */
[----:B------:R-:W-:Y:S01]  /*d330*/  LDGSTS.E [R23+0x4c000], desc[UR16][R210.64], P5 ;  /* 0x4c000000d2177fae */ /* 0x000fe2000a921850 */
[----:B------:R-:W-:Y:S02]  /*d340*/  SEL R15, RZ, 0x4, P4 ;  /* 0x00000004ff0f7807 */ /* 0x000fe40002000000 */
[----:B------:R-:W-:-:S02]  /*d350*/  ISETP.NE.U32.AND P4, PT, R17, RZ, PT ;  /* 0x000000ff1100720c */ /* 0x000fc40003f85070 */
[----:B------:R-:W-:Y:S02]  /*d360*/  ISETP.GE.AND P5, PT, R250, UR4, PT ;  /* 0x00000004fa007c0c */ /* 0x000fe4000bfa6270 */
[----:B------:R-:W-:Y:S02]  /*d370*/  SEL R17, R15, RZ, P0 ;  /* 0x000000ff0f117207 */ /* 0x000fe40000000000 */
[----:B-1----:R-:W-:Y:S02]  /*d380*/  SEL R18, RZ, 0x4, P6 ;  /* 0x00000004ff127807 */ /* 0x002fe40003000000 */
[----:B------:R-:W-:Y:S02]  /*d390*/  SEL R15, RZ, 0x4, P5 ;  /* 0x00000004ff0f7807 */ /* 0x000fe40002800000 */
[----:B------:R-:W-:Y:S02]  /*d3a0*/  ISETP.NE.U32.AND P5, PT, R17, RZ, PT ;  /* 0x000000ff1100720c */ /* 0x000fe40003fa5070 */
[----:B---3--:R-:W-:-:S04]  /*d3b0*/  LOP3.LUT R249, R249, 0x3f, RZ, 0xc0, !PT ;  /* 0x0000003ff9f97812 */ /* 0x008fc800078ec0ff */
[----:B------:R-:W-:-:S04]  /*d3c0*/  ISETP.GE.AND P6, PT, R249, UR4, PT ;  /* 0x00000004f9007c0c */ /* 0x000fc8000bfc6270 */
[----:B------:R-:W-:Y:S02]  /*d3d0*/  SEL R17, RZ, 0x4, P6 ;  /* 0x00000004ff117807 */ /* 0x000fe40003000000 */
[----:B------:R-:W-:Y:S02]  /*d3e0*/  SEL R18, R18, RZ, P0 ;  /* 0x000000ff12127207 */ /* 0x000fe40000000000 */
[----:B------:R-:W-:Y:S02]  /*d3f0*/  SEL R15, R15, RZ, P0 ;  /* 0x000000ff0f0f7207 */ /* 0x000fe40000000000 */
[----:B------:R-:W-:Y:S02]  /*d400*/  SEL R17, R17, RZ, P0 ;  /* 0x000000ff11117207 */ /* 0x000fe40000000000 */
[----:B--2---:R-:W-:Y:S02]  /*d410*/  ISETP.GE.AND P0, PT, R2, R156, PT ;  /* 0x0000009c0200720c */ /* 0x004fe40003f06270 */
[----:B------:R-:W5:Y:S01]  /*d420*/  LDL.LU R2, [R1+0x408] ;  /* 0x0004080001027983 */ /* 0x000f620000300800 */
[----:B------:R-:W-:-:S04]  /*d430*/  IMAD.WIDE R212, R5, 0x4, R212 ;  /* 0x0000000405d47825 */ /* 0x000fc800078e02d4 */
[----:B------:R-:W-:Y:S01]  /*d440*/  IMAD.WIDE R214, R5, 0x4, R214 ;  /* 0x0000000405d67825 */ /* 0x000fe200078e02d6 */
[----:B------:R-:W-:Y:S01]  /*d450*/  LDGSTS.E [R23+0x4c008], desc[UR16][R212.64], P1 ;  /* 0x4c008000d4177fae */ /* 0x000fe20008921850 */
[----:B------:R-:W-:Y:S02]  /*d460*/  ISETP.NE.U32.AND P1, PT, R18, RZ, PT ;  /* 0x000000ff1200720c */ /* 0x000fe40003f25070 */
[----:B------:R-:W-:Y:S01]  /*d470*/  ISETP.NE.U32.AND P6, PT, R15, RZ, PT ;  /* 0x000000ff0f00720c */ /* 0x000fe20003fc5070 */
[----:B------:R-:W-:Y:S01]  /*d480*/  LDGSTS.E [R23+0x4e000], desc[UR16][R214.64], P3 ;  /* 0x4e000000d6177fae */ /* 0x000fe20009921850 */
[----:B------:R-:W-:Y:S01]  /*d490*/  ISETP.NE.U32.AND P3, PT, R17, RZ, PT ;  /* 0x000000ff1100720c */ /* 0x000fe20003f65070 */
[----:B------:R-:W-:-:S04]  /*d4a0*/  IMAD.WIDE R216, R5, 0x4, R216 ;  /* 0x0000000405d87825 */ /* 0x000fc800078e02d8 */
[C---:B------:R-:W-:Y:S01]  /*d4b0*/  IMAD.WIDE R218, R5.reuse, 0x4, R218 ;  /* 0x0000000405da7825 */ /* 0x040fe200078e02da */
[----:B------:R-:W-:Y:S03]  /*d4c0*/  LDGSTS.E [R23+0x4e008], desc[UR16][R216.64], P2 ;  /* 0x4e008000d8177fae */ /* 0x000fe60009121850 */
[C---:B------:R-:W-:Y:S01]  /*d4d0*/  IMAD.WIDE R220, R5.reuse, 0x4, R220 ;  /* 0x0000000405dc7825 */ /* 0x040fe200078e02dc */
[----:B------:R-:W-:Y:S03]  /*d4e0*/  LDGSTS.E [R24+0x4c000], desc[UR16][R218.64], P4 ;  /* 0x4c000000da187fae */ /* 0x000fe6000a121850 */
[C---:B------:R-:W-:Y:S01]  /*d4f0*/  IMAD.WIDE R222, R5.reuse, 0x4, R222 ;  /* 0x0000000405de7825 */ /* 0x040fe200078e02de */
[----:B------:R-:W-:Y:S03]  /*d500*/  LDGSTS.E [R24+0x4c008], desc[UR16][R220.64], P5 ;  /* 0x4c008000dc187fae */ /* 0x000fe6000a921850 */
[----:B------:R-:W-:Y:S01]  /*d510*/  IMAD.WIDE R224, R5, 0x4, R224 ;  /* 0x0000000405e07825 */ /* 0x000fe200078e02e0 */
[----:B------:R-:W-:Y:S03]  /*d520*/  LDGSTS.E [R24+0x4e000], desc[UR16][R222.64], P1 ;  /* 0x4e000000de187fae */ /* 0x000fe60008921850 */
[C---:B------:R-:W-:Y:S01]  /*d530*/  IMAD.WIDE R30, R6.reuse, 0x4, R30 ;  /* 0x00000004061e7825 */ /* 0x040fe200078e021e */
[----:B------:R-:W-:Y:S03]  /*d540*/  LDGSTS.E [R24+0x4e008], desc[UR16][R224.64], P6 ;  /* 0x4e008000e0187fae */ /* 0x000fe6000b121850 */
[C---:B------:R-:W-:Y:S01]  /*d550*/  IMAD.WIDE R150, R6.reuse, 0x4, R150 ;  /* 0x0000000406967825 */ /* 0x040fe200078e0296 */
[----:B------:R-:W0:Y:S03]  /*d560*/  LDGDEPBAR ;  /* 0x00000000000079af */ /* 0x000e260000000000 */
[C---:B------:R-:W-:Y:S01]  /*d570*/  IMAD.WIDE R136, R6.reuse, 0x4, R136 ;  /* 0x0000000406887825 */ /* 0x040fe200078e0288 */
[----:B------:R-:W-:Y:S03]  /*d580*/  LDGSTS.E [R25+0x28000], desc[UR16][R30.64], P3 ;  /* 0x280000001e197fae */ /* 0x000fe60009921850 */
        /* <DEDUP_REMOVED lines=29> */
[----:B------:R1:W-:Y:S03]  /*d760*/  LDGSTS.E [R25+0x2bc00], desc[UR16][R124.64], P3 ;  /* 0x2bc000007c197fae */ /* 0x0003e60009921850 */
        /* <DEDUP_REMOVED lines=72> */
[----:B------:R-:W-:Y:S01]  /*dbf0*/  IMAD.WIDE R56, R6, 0x4, R56 ;  /* 0x0000000406387825 */ /* 0x000fe200078e0238 */
[----:B------:R-:W-:Y:S01]  /*dc00*/  LDGSTS.E [R28+0x29300], desc[UR16][R42.64], P3 ;  /* 0x293000002a1c7fae */ /* 0x000fe20009921850 */
[----:B------:R-:W-:-:S02]  /*dc10*/  ISETP.GE.AND P1, PT, R154, 0x40, PT ;  /* 0x000000409a00780c */ /* 0x000fc40003f26270 */
        /* <DEDUP_REMOVED lines=16> */
[----:B------:R-:W-:Y:S01]  /*dd20*/  IMAD.WIDE R36, R6, 0x4, R36 ;  /* 0x0000000406247825 */ /* 0x000fe200078e0224 */
[----:B------:R-:W-:Y:S04]  /*dd30*/  LDGSTS.E [R28+0x2b700], desc[UR16][R38.64], P3 ;  /* 0x2b700000261c7fae */ /* 0x000fe80009921850 */
[----:B------:R4:W-:Y:S04]  /*dd40*/  LDGSTS.E [R28+0x2bb00], desc[UR16][R32.64], P3 ;  /* 0x2bb00000201c7fae */ /* 0x0009e80009921850 */
[----:B------:R4:W-:Y:S01]  /*dd50*/  LDGSTS.E [R28+0x2bf00], desc[UR16][R36.64], P3 ;  /* 0x2bf00000241c7fae */ /* 0x0009e20009921850 */
[----:B-1----:R-:W-:-:S03]  /*dd60*/  CS2R R24, SRZ ;  /* 0x0000000000187805 */ /* 0x002fc6000001ff00 */
[----:B------:R-:W0:Y:S01]  /*dd70*/  LDGDEPBAR ;  /* 0x00000000000079af */ /* 0x000e220000000000 */
[----:B--2---:R-:W-:Y:S02]  /*dd80*/  CS2R R26, SRZ ;  /* 0x00000000001a7805 */ /* 0x004fe4000001ff00 */
[----:B------:R-:W-:Y:S02]  /*dd90*/  CS2R R30, SRZ ;  /* 0x00000000001e7805 */ /* 0x000fe4000001ff00 */
[----:B---3--:R-:W-:Y:S02]  /*dda0*/  CS2R R34, SRZ ;  /* 0x0000000000227805 */ /* 0x008fe4000001ff00 */
[----:B----4-:R-:W-:Y:S02]  /*ddb0*/  CS2R R32, SRZ ;  /* 0x0000000000207805 */ /* 0x010fe4000001ff00 */
[----:B------:R-:W-:Y:S02]  /*ddc0*/  CS2R R38, SRZ ;  /* 0x0000000000267805 */ /* 0x000fe4000001ff00 */
[----:B------:R-:W-:-:S02]  /*ddd0*/  CS2R R40, SRZ ;  /* 0x0000000000287805 */ /* 0x000fc4000001ff00 */
[----:B------:R-:W-:Y:S02]  /*dde0*/  CS2R R42, SRZ ;  /* 0x00000000002a7805 */ /* 0x000fe4000001ff00 */
[----:B------:R-:W-:Y:S02]  /*ddf0*/  CS2R R28, SRZ ;  /* 0x00000000001c7805 */ /* 0x000fe4000001ff00 */
[----:B------:R-:W-:Y:S02]  /*de00*/  CS2R R36, SRZ ;  /* 0x0000000000247805 */ /* 0x000fe4000001ff00 */
[----:B------:R-:W-:Y:S02]  /*de10*/  CS2R R44, SRZ ;  /* 0x00000000002c7805 */ /* 0x000fe4000001ff00 */
        /* <DEDUP_REMOVED lines=20> */
[----:B------:R-:W-:Y:S01]  /*df60*/  CS2R R86, SRZ ;  /* 0x0000000000567805 */ /* 0x000fe2000001ff00 */
[----:B------:R-:W-:Y:S06]  /*df70*/  @!P1 BRA `(.L_x_0) ;  /* 0x0000004400a49947 */ /* 0x000fec0003800000 */
[----:B------:R-:W2:Y:S04]  /*df80*/  LDL.LU R239, [R1+0x1c0] ;  /* 0x0001c00001ef7983 */ /* 0x000ea80000300800 */
[----:B------:R-:W3:Y:S04]  /*df90*/  LDL.LU R231, [R1+0x1cc] ;  /* 0x0001cc0001e77983 */ /* 0x000ee80000300800 */
[----:B------:R-:W4:Y:S04]  /*dfa0*/  LDL.LU R233, [R1+0x1d8] ;  /* 0x0001d80001e97983 */ /* 0x000f280000300800 */
[----:B------:R-:W4:Y:S04]  /*dfb0*/  LDL.LU R232, [R1+0x1e8] ;  /* 0x0001e80001e87983 */ /* 0x000f280000300800 */
[----:B------:R-:W4:Y:S04]  /*dfc0*/  LDL.LU R250, [R1+0x1ec] ;  /* 0x0001ec0001fa7983 */ /* 0x000f280000300800 */
[----:B------:R-:W4:Y:S04]  /*dfd0*/  LDL.LU R248, [R1+0x1f0] ;  /* 0x0001f00001f87983 */ /* 0x000f280000300800 */
[----:B------:R-:W4:Y:S04]  /*dfe0*/  LDL.LU R246, [R1+0x1f4] ;  /* 0x0001f40001f67983 */ /* 0x000f280000300800 */
[----:B------:R-:W4:Y:S01]  /*dff0*/  LDL.LU R244, [R1+0x1f8] ;  /* 0x0001f80001f47983 */ /* 0x000f220000300800 */
[----:B-----5:R-:W-:-:S03]  /*e000*/  SHF.R.S32.HI R88, RZ, 0x1f, R14 ;  /* 0x0000001fff587819 */ /* 0x020fc6000001140e */
[----:B------:R-:W4:Y:S04]  /*e010*/  LDL.LU R242, [R1+0x1fc] ;  /* 0x0001fc0001f27983 */ /* 0x000f280000300800 */
[----:B------:R-:W4:Y:S04]  /*e020*/  LDL.LU R240, [R1+0x200] ;  /* 0x0002000001f07983 */ /* 0x000f280000300800 */
[----:B------:R-:W4:Y:S04]  /*e030*/  LDL.LU R251, [R1+0x204] ;  /* 0x0002040001fb7983 */ /* 0x000f280000300800 */
[----:B------:R-:W4:Y:S04]  /*e040*/  LDL.LU R249, [R1+0x20c] ;  /* 0x00020c0001f97983 */ /* 0x000f280000300800 */
[----:B------:R-:W4:Y:S04]  /*e050*/  LDL.LU R247, [R1+0x210] ;  /* 0x0002100001f77983 */ /* 0x000f280000300800 */
[----:B------:R-:W4:Y:S04]  /*e060*/  LDL.LU R245, [R1+0x214] ;  /* 0x0002140001f57983 */ /* 0x000f280000300800 */
[----:B------:R-:W4:Y:S04]  /*e070*/  LDL.LU R243, [R1+0x218] ;  /* 0x0002180001f37983 */ /* 0x000f280000300800 */
[----:B------:R-:W4:Y:S01]  /*e080*/  LDL.LU R241, [R1+0x21c] ;  /* 0x00021c0001f17983 */ /* 0x000f220000300800 */
[----:B--2---:R-:W-:-:S04]  /*e090*/  IADD3 R86, P2, R14, R239, RZ ;  /* 0x000000ef0e567210 */ /* 0x004fc80007f5e0ff */
[-C--:B------:R-:W-:Y:S02]  /*e0a0*/  LEA.HI.X.SX32 R87, R239, R88.reuse, 0x1, P2 ;  /* 0x00000058ef577211 */ /* 0x080fe400010f0eff */
[----:B------:R-:W2:Y:S01]  /*e0b0*/  LDL.LU R239, [R1+0x220] ;  /* 0x0002200001ef7983 */ /* 0x000ea20000300800 */
[C---:B---3--:R-:W-:Y:S02]  /*e0c0*/  IADD3 R84, P3, R14.reuse, R231, RZ ;  /* 0x000000e70e547210 */ /* 0x048fe40007f7e0ff */
[C---:B----4-:R-:W-:Y:S01]  /*e0d0*/  IADD3 R82, P4, R14.reuse, R233, RZ ;  /* 0x000000e90e527210 */ /* 0x050fe20007f9e0ff */
[----:B------:R-:W3:Y:S01]  /*e0e0*/  LDL.LU R163, [R1+0x224] ;  /* 0x0002240001a37983 */ /* 0x000ee20000300800 */
[-C--:B------:R-:W-:Y:S02]  /*e0f0*/  LEA.HI.X.SX32 R85, R231, R88.reuse, 0x1, P3 ;  /* 0x00000058e7557211 */ /* 0x080fe400018f0eff */
[----:B------:R-:W-:Y:S01]  /*e100*/  LEA.HI.X.SX32 R83, R233, R88, 0x1, P4 ;  /* 0x00000058e9537211 */ /* 0x000fe200020f0eff */
[----:B------:R-:W4:Y:S01]  /*e110*/  LDL.LU R235, [R1+0x228] ;  /* 0x0002280001eb7983 */ /* 0x000f220000300800 */
[----:B------:R-:W-:-:S02]  /*e120*/  IADD3 R80, P5, R14, R232, RZ ;  /* 0x000000e80e507210 */ /* 0x000fc40007fbe0ff */
[C---:B------:R-:W-:Y:S01]  /*e130*/  IADD3 R78, P6, R14.reuse, R250, RZ ;  /* 0x000000fa0e4e7210 */ /* 0x040fe20007fde0ff */
[----:B------:R-:W4:Y:S01]  /*e140*/  LDL.LU R233, [R1+0x22c] ;  /* 0x00022c0001e97983 */ /* 0x000f220000300800 */
[----:B------:R-:W-:-:S03]  /*e150*/  IADD3 R76, P1, R14, R248, RZ ;  /* 0x000000f80e4c7210 */ /* 0x000fc60007f3e0ff */
[----:B------:R-:W4:Y:S01]  /*e160*/  LDL.LU R231, [R1+0x230] ;  /* 0x0002300001e77983 */ /* 0x000f220000300800 */
[----:B------:R-:W-:-:S03]  /*e170*/  LEA.HI.X.SX32 R77, R248, R88, 0x1, P1 ;  /* 0x00000058f84d7211 */ /* 0x000fc600008f0eff */
[----:B------:R-:W4:Y:S04]  /*e180*/  LDL.LU R229, [R1+0x234] ;  /* 0x0002340001e57983 */ /* 0x000f280000300800 */
[----:B------:R-:W4:Y:S04]  /*e190*/  LDL.LU R227, [R1+0x238] ;  /* 0x0002380001e37983 */ /* 0x000f280000300800 */
[----:B------:R-:W4:Y:S04]  /*e1a0*/  LDL.LU R177, [R1+0x23c] ;  /* 0x00023c0001b17983 */ /* 0x000f280000300800 */
[----:B------:R-:W4:Y:S04]  /*e1b0*/  LDL.LU R175, [R1+0x240] ;  /* 0x0002400001af7983 */ /* 0x000f280000300800 */
        /* <DEDUP_REMOVED lines=8> */
[----:B------:R-:W4:Y:S04]  /*e240*/  LDL.LU R162, [R1+0x2d4] ;  /* 0x0002d40001a27983 */ /* 0x000f280000300800 */
[----:B------:R-:W4:Y:S01]  /*e250*/  LDL.LU R165, [R1+0x34c] ;  /* 0x00034c0001a57983 */ /* 0x000f220000300800 */
[----:B---3--:R-:W-:-:S04]  /*e260*/  IADD3 R236, P1, R14, R163, RZ ;  /* 0x000000a30eec7210 */ /* 0x008fc80007f3e0ff */
[----:B------:R-:W-:Y:S02]  /*e270*/  LEA.HI.X.SX32 R237, R163, R88, 0x1, P1 ;  /* 0x00000058a3ed7211 */ /* 0x000fe400008f0eff */
[----:B------:R-:W3:Y:S04]  /*e280*/  LDL.LU R163, [R1+0x350] ;  /* 0x0003500001a37983 */ /* 0x000ee80000300800 */
[----:B------:R-:W3:Y:S04]  /*e290*/  LDL.LU R170, [R1+0x354] ;  /* 0x0003540001aa7983 */ /* 0x000ee80000300800 */
[----:B------:R-:W3:Y:S04]  /*e2a0*/  LDL.LU R168, [R1+0x358] ;  /* 0x0003580001a87983 */ /* 0x000ee80000300800 */
[----:B------:R-:W3:Y:S04]  /*e2b0*/  LDL.LU R166, [R1+0x35c] ;  /* 0x00035c0001a67983 */ /* 0x000ee80000300800 */
[----:B------:R-:W3:Y:S01]  /*e2c0*/  LDL.LU R164, [R1+0x360] ;  /* 0x0003600001a47983 */ /* 0x000ee20000300800 */
[----:B------:R-:W-:-:S02]  /*e2d0*/  IADD3 R74, P2, R14, R246, RZ ;  /* 0x000000f60e4a7210 */ /* 0x000fc40007f5e0ff */
[----:B------:R-:W-:Y:S01]  /*e2e0*/  IADD3 R70, P4, R14, R242, RZ ;  /* 0x000000f20e467210 */ /* 0x000fe20007f9e0ff */
[----:B------:R-:W3:Y:S01]  /*e2f0*/  LDL.LU R179, [R1+0x364] ;  /* 0x0003640001b37983 */ /* 0x000ee20000300800 */
[----:B------:R-:W-:Y:S02]  /*e300*/  LEA.HI.X.SX32 R81, R232, R88, 0x1, P5 ;  /* 0x00000058e8517211 */ /* 0x000fe400028f0eff */
[C---:B------:R-:W-:Y:S01]  /*e310*/  IADD3 R252, P5, R14.reuse, R240, RZ ;  /* 0x000000f00efc7210 */ /* 0x040fe20007fbe0ff */
[----:B------:R-:W3:Y:S01]  /*e320*/  LDL.LU R176, [R1+0x368] ;  /* 0x0003680001b07983 */ /* 0x000ee20000300800 */
[----:B------:R-:W-:Y:S02]  /*e330*/  IADD3 R72, P3, R14, R244, RZ ;  /* 0x000000f40e487210 */ /* 0x000fe40007f7e0ff */
[-C--:B------:R-:W-:Y:S02]  /*e340*/  LEA.HI.X.SX32 R79, R250, R88.reuse, 0x1, P6 ;  /* 0x00000058fa4f7211 */ /* 0x080fe400030f0eff */
[----:B------:R-:W-:-:S02]  /*e350*/  LEA.HI.X.SX32 R75, R246, R88, 0x1, P2 ;  /* 0x00000058f64b7211 */ /* 0x000fc400010f0eff */
[C---:B------:R-:W-:Y:S02]  /*e360*/  IADD3 R250, P6, R14.reuse, R251, RZ ;  /* 0x000000fb0efa7210 */ /* 0x040fe40007fde0ff */
[----:B------:R-:W-:Y:S02]  /*e370*/  IADD3 R246, P2, R14, R247, RZ ;  /* 0x000000f70ef67210 */ /* 0x000fe40007f5e0ff */
[-C--:B------:R-:W-:Y:S02]  /*e380*/  LEA.HI.X.SX32 R71, R242, R88.reuse, 0x1, P4 ;  /* 0x00000058f2477211 */ /* 0x080fe400020f0eff */
[----:B------:R-:W-:Y:S02]  /*e390*/  IADD3 R242, P4, R14, R243, RZ ;  /* 0x000000f30ef27210 */ /* 0x000fe40007f9e0ff */
[-C--:B------:R-:W-:Y:S02]  /*e3a0*/  LEA.HI.X.SX32 R69, R240, R88.reuse, 0x1, P5 ;  /* 0x00000058f0457211 */ /* 0x080fe400028f0eff */
[----:B------:R-:W-:-:S02]  /*e3b0*/  LEA.HI.X.SX32 R73, R244, R88, 0x1, P3 ;  /* 0x00000058f4497211 */ /* 0x000fc400018f0eff */
[C---:B------:R-:W-:Y:S02]  /*e3c0*/  IADD3 R240, P5, R14.reuse, R241, RZ ;  /* 0x000000f10ef07210 */ /* 0x040fe40007fbe0ff */
[C---:B------:R-:W-:Y:S02]  /*e3d0*/  IADD3 R244, P3, R14.reuse, R245, RZ ;  /* 0x000000f50ef47210 */ /* 0x040fe40007f7e0ff */
[-C--:B------:R-:W-:Y:S02]  /*e3e0*/  LEA.HI.X.SX32 R251, R251, R88.reuse, 0x1, P6 ;  /* 0x00000058fbfb7211 */ /* 0x080fe400030f0eff */
[----:B------:R-:W-:Y:S02]  /*e3f0*/  LEA.HI.X.SX32 R247, R247, R88, 0x1, P2 ;  /* 0x00000058f7f77211 */ /* 0x000fe400010f0eff */
[C---:B--2---:R-:W-:Y:S02]  /*e400*/  IADD3 R238, P6, R14.reuse, R239, RZ ;  /* 0x000000ef0eee7210 */ /* 0x044fe40007fde0ff */
[----:B----4-:R-:W-:-:S02]  /*e410*/  IADD3 R234, P2, R14, R235, RZ ;  /* 0x000000eb0eea7210 */ /* 0x010fc40007f5e0ff */
[-C--:B------:R-:W-:Y:S02]  /*e420*/  LEA.HI.X.SX32 R243, R243, R88.reuse, 0x1, P4 ;  /* 0x00000058f3f37211 */ /* 0x080fe400020f0eff */
[C---:B------:R-:W-:Y:S02]  /*e430*/  IADD3 R230, P4, R14.reuse, R231, RZ ;  /* 0x000000e70ee67210 */ /* 0x040fe40007f9e0ff */
[-C--:B------:R-:W-:Y:S02]  /*e440*/  LEA.HI.X.SX32 R241, R241, R88.reuse, 0x1, P5 ;  /* 0x00000058f1f17211 */ /* 0x080fe400028f0eff */
[----:B------:R-:W-:Y:S02]  /*e450*/  LEA.HI.X.SX32 R245, R245, R88, 0x1, P3 ;  /* 0x00000058f5f57211 */ /* 0x000fe400018f0eff */
[C---:B------:R-:W-:Y:S02]  /*e460*/  IADD3 R228, P5, R14.reuse, R229, RZ ;  /* 0x000000e50ee47210 */ /* 0x040fe40007fbe0ff */
[----:B------:R-:W-:-:S02]  /*e470*/  IADD3 R232, P3, R14, R233, RZ ;  /* 0x000000e90ee87210 */ /* 0x000fc40007f7e0ff */
[-C--:B------:R-:W-:Y:S02]  /*e480*/  LEA.HI.X.SX32 R239, R239, R88.reuse, 0x1, P6 ;  /* 0x00000058efef7211 */ /* 0x080fe400030f0eff */
[C---:B------:R-:W-:Y:S02]  /*e490*/  IADD3 R224, P1, R14.reuse, R177, RZ ;  /* 0x000000b10ee07210 */ /* 0x040fe40007f3e0ff */
[-C--:B------:R-:W-:Y:S02]  /*e4a0*/  LEA.HI.X.SX32 R235, R235, R88.reuse, 0x1, P2 ;  /* 0x00000058ebeb7211 */ /* 0x080fe400010f0eff */
[C---:B------:R-:W-:Y:S02]  /*e4b0*/  IADD3 R226, P6, R14.reuse, R227, RZ ;  /* 0x000000e30ee27210 */ /* 0x040fe40007fde0ff */
[----:B------:R-:W-:Y:S02]  /*e4c0*/  IADD3 R221, P2, R14, R175, RZ ;  /* 0x000000af0edd7210 */ /* 0x000fe40007f5e0ff */
[----:B------:R-:W-:-:S02]  /*e4d0*/  LEA.HI.X.SX32 R231, R231, R88, 0x1, P4 ;  /* 0x00000058e7e77211 */ /* 0x000fc400020f0eff */
[C---:B------:R-:W-:Y:S02]  /*e4e0*/  IADD3 R217, P4, R14.reuse, R173, RZ ;  /* 0x000000ad0ed97210 */ /* 0x040fe40007f9e0ff */
[-C--:B------:R-:W-:Y:S02]  /*e4f0*/  LEA.HI.X.SX32 R229, R229, R88.reuse, 0x1, P5 ;  /* 0x00000058e5e57211 */ /* 0x080fe400028f0eff */
[----:B------:R-:W-:Y:S02]  /*e500*/  LEA.HI.X.SX32 R233, R233, R88, 0x1, P3 ;  /* 0x00000058e9e97211 */ /* 0x000fe400018f0eff */
[C---:B------:R-:W-:Y:S02]  /*e510*/  IADD3 R215, P5, R14.reuse, R171, RZ ;  /* 0x000000ab0ed77210 */ /* 0x040fe40007fbe0ff */
[----:B------:R-:W-:Y:S02]  /*e520*/  IADD3 R219, P3, R14, R174, RZ ;  /* 0x000000ae0edb7210 */ /* 0x000fe40007f7e0ff */
[----:B------:R-:W-:-:S02]  /*e530*/  LEA.HI.X.SX32 R225, R177, R88, 0x1, P1 ;  /* 0x00000058b1e17211 */ /* 0x000fc400008f0eff */
[-C--:B------:R-:W-:Y:S01]  /*e540*/  LEA.HI.X.SX32 R227, R227, R88.reuse, 0x1, P6 ;  /* 0x00000058e3e37211 */ /* 0x080fe200030f0eff */
[----:B------:R-:W2:Y:S01]  /*e550*/  LDL.LU R177, [R1+0x36c] ;  /* 0x00036c0001b17983 */ /* 0x000ea20000300800 */
[C---:B------:R-:W-:Y:S02]  /*e560*/  IADD3 R211, P1, R14.reuse, R169, RZ ;  /* 0x000000a90ed37210 */ /* 0x040fe40007f3e0ff */
[----:B------:R-:W-:Y:S02]  /*e570*/  LEA.HI.X.SX32 R223, R175, R88, 0x1, P2 ;  /* 0x00000058afdf7211 */ /* 0x000fe400010f0eff */
[C---:B------:R-:W-:Y:S01]  /*e580*/  IADD3 R213, P6, R14.reuse, R172, RZ ;  /* 0x000000ac0ed57210 */ /* 0x040fe20007fde0ff */
[----:B------:R-:W4:Y:S01]  /*e590*/  LDL.LU R175, [R1+0x370] ;  /* 0x0003700001af7983 */ /* 0x000f220000300800 */
[----:B------:R-:W-:Y:S02]  /*e5a0*/  IADD3 R209, P2, R14, R167, RZ ;  /* 0x000000a70ed17210 */ /* 0x000fe40007f5e0ff */
[----:B------:R-:W-:-:S02]  /*e5b0*/  LEA.HI.X.SX32 R218, R173, R88, 0x1, P4 ;  /* 0x00000058adda7211 */ /* 0x000fc400020f0eff */
[----:B------:R-:W-:Y:S01]  /*e5c0*/  IADD3 R205, P4, R14, R165, RZ ;  /* 0x000000a50ecd7210 */ /* 0x000fe20007f9e0ff */
[----:B------:R-:W4:Y:S01]  /*e5d0*/  LDL.LU R173, [R1+0x380] ;  /* 0x0003800001ad7983 */ /* 0x000f220000300800 */
[-C--:B------:R-:W-:Y:S02]  /*e5e0*/  LEA.HI.X.SX32 R216, R171, R88.reuse, 0x1, P5 ;  /* 0x00000058abd87211 */ /* 0x080fe400028f0eff */
[----:B------:R-:W-:Y:S01]  /*e5f0*/  LEA.HI.X.SX32 R220, R174, R88, 0x1, P3 ;  /* 0x00000058aedc7211 */ /* 0x000fe200018f0eff */
[----:B------:R-:W4:Y:S01]  /*e600*/  LDL.LU R171, [R1+0x384] ;  /* 0x0003840001ab7983 */ /* 0x000f220000300800 */
[----:B------:R-:W-:Y:S02]  /*e610*/  IADD3 R207, P3, R14, R162, RZ ;  /* 0x000000a20ecf7210 */ /* 0x000fe40007f7e0ff */
[-C--:B------:R-:W-:Y:S02]  /*e620*/  LEA.HI.X.SX32 R212, R169, R88.reuse, 0x1, P1 ;  /* 0x00000058a9d47211 */ /* 0x080fe400008f0eff */
[-C--:B------:R-:W-:Y:S01]  /*e630*/  LEA.HI.X.SX32 R214, R172, R88.reuse, 0x1, P6 ;  /* 0x00000058acd67211 */ /* 0x080fe200030f0eff */
[----:B------:R-:W4:Y:S01]  /*e640*/  LDL.LU R169, [R1+0x388] ;  /* 0x0003880001a97983 */ /* 0x000f220000300800 */
[----:B------:R-:W-:-:S02]  /*e650*/  LEA.HI.X.SX32 R210, R167, R88, 0x1, P2 ;  /* 0x00000058a7d27211 */ /* 0x000fc400010f0eff */
[-C--:B------:R-:W-:Y:S01]  /*e660*/  LEA.HI.X.SX32 R206, R165, R88.reuse, 0x1, P4 ;  /* 0x00000058a5ce7211 */ /* 0x080fe200020f0eff */
[----:B------:R-:W4:Y:S01]  /*e670*/  LDL.LU R167, [R1+0x38c] ;  /* 0x00038c0001a77983 */ /* 0x000f220000300800 */
[----:B------:R-:W-:-:S03]  /*e680*/  LEA.HI.X.SX32 R208, R162, R88, 0x1, P3 ;  /* 0x00000058a2d07211 */ /* 0x000fc600018f0eff */
[----:B------:R-:W4:Y:S01]  /*e690*/  LDL.LU R165, [R1+0x390] ;  /* 0x0003900001a57983 */ /* 0x000f220000300800 */
[C---:B---3--:R-:W-:Y:S02]  /*e6a0*/  IADD3 R203, P5, R14.reuse, R163, RZ ;  /* 0x000000a30ecb7210 */ /* 0x048fe40007fbe0ff */
[C---:B------:R-:W-:Y:S02]  /*e6b0*/  IADD3 R201, P6, R14.reuse, R170, RZ ;  /* 0x000000aa0ec97210 */ /* 0x040fe40007fde0ff */
[----:B------:R-:W-:Y:S02]  /*e6c0*/  LEA.HI.X.SX32 R204, R163, R88, 0x1, P5 ;  /* 0x00000058a3cc7211 */ /* 0x000fe400028f0eff */
[----:B------:R-:W-:Y:S01]  /*e6d0*/  IADD3 R199, P1, R14, R168, RZ ;  /* 0x000000a80ec77210 */ /* 0x000fe20007f3e0ff */
[----:B------:R-:W3:Y:S01]  /*e6e0*/  LDL.LU R163, [R1+0x394] ;  /* 0x0003940001a37983 */ /* 0x000ee20000300800 */
[----:B------:R-:W-:Y:S02]  /*e6f0*/  LEA.HI.X.SX32 R202, R170, R88, 0x1, P6 ;  /* 0x00000058aaca7211 */ /* 0x000fe400030f0eff */
[----:B------:R-:W-:Y:S01]  /*e700*/  IADD3 R197, P2, R14, R166, RZ ;  /* 0x000000a60ec57210 */ /* 0x000fe20007f5e0ff */
[----:B------:R-:W3:Y:S01]  /*e710*/  LDL.LU R174, [R1+0x398] ;  /* 0x0003980001ae7983 */ /* 0x000ee20000300800 */
[----:B------:R-:W-:-:S02]  /*e720*/  LEA.HI.X.SX32 R200, R168, R88, 0x1, P1 ;  /* 0x00000058a8c87211 */ /* 0x000fc400008f0eff */
[----:B------:R-:W-:Y:S01]  /*e730*/  IADD3 R195, P3, R14, R164, RZ ;  /* 0x000000a40ec37210 */ /* 0x000fe20007f7e0ff */
[----:B------:R-:W3:Y:S01]  /*e740*/  LDL.LU R172, [R1+0x39c] ;  /* 0x00039c0001ac7983 */ /* 0x000ee20000300800 */
[----:B------:R-:W-:-:S03]  /*e750*/  LEA.HI.X.SX32 R198, R166, R88, 0x1, P2 ;  /* 0x00000058a6c67211 */ /* 0x000fc600010f0eff */
[----:B------:R-:W3:Y:S01]  /*e760*/  LDL.LU R170, [R1+0x3a0] ;  /* 0x0003a00001aa7983 */ /* 0x000ee20000300800 */
[----:B------:R-:W-:-:S03]  /*e770*/  LEA.HI.X.SX32 R196, R164, R88, 0x1, P3 ;  /* 0x00000058a4c47211 */ /* 0x000fc600018f0eff */
[----:B------:R-:W3:Y:S04]  /*e780*/  LDL.LU R168, [R1+0x3a4] ;  /* 0x0003a40001a87983 */ /* 0x000ee80000300800 */
        /* <DEDUP_REMOVED lines=15> */
[-C--:B------:R-:W-:Y:S02]  /*e880*/  LEA.HI.X.SX32 R194, R179, R88.reuse, 0x1, P4 ;  /* 0x00000058b3c27211 */ /* 0x080fe400020f0eff */
[----:B------:R-:W-:Y:S01]  /*e890*/  LEA.HI.X.SX32 R192, R176, R88, 0x1, P5 ;  /* 0x00000058b0c07211 */ /* 0x000fe200028f0eff */
[----:B------:R-:W3:Y:S01]  /*e8a0*/  LDL.LU R149, [R1+0x208] ;  /* 0x0002080001957983 */ /* 0x000ee20000300800 */
[C---:B--2---:R-:W-:Y:S02]  /*e8b0*/  IADD3 R189, P6, R14.reuse, R177, RZ ;  /* 0x000000b10ebd7210 */ /* 0x044fe40007fde0ff */
[----:B----4-:R-:W-:-:S04]  /*e8c0*/  IADD3 R185, P2, R14, R173, RZ ;  /* 0x000000ad0eb97210 */ /* 0x010fc80007f5e0ff */
[-C--:B------:R-:W-:Y:S02]  /*e8d0*/  LEA.HI.X.SX32 R186, R173, R88.reuse, 0x1, P2 ;  /* 0x00000058adba7211 */ /* 0x080fe400010f0eff */
[C---:B------:R-:W-:Y:S02]  /*e8e0*/  IADD3 R187, P1, R14.reuse, R175, RZ ;  /* 0x000000af0ebb7210 */ /* 0x040fe40007f3e0ff */
[C---:B------:R-:W-:Y:S02]  /*e8f0*/  IADD3 R183, P3, R14.reuse, R171, RZ ;  /* 0x000000ab0eb77210 */ /* 0x040fe40007f7e0ff */
[C---:B------:R-:W-:Y:S02]  /*e900*/  IADD3 R181, P4, R14.reuse, R169, RZ ;  /* 0x000000a90eb57210 */ /* 0x040fe40007f9e0ff */
[----:B------:R-:W-:Y:S02]  /*e910*/  IADD3 R179, P5, R14, R167, RZ ;  /* 0x000000a70eb37210 */ /* 0x000fe40007fbe0ff */
[----:B------:R-:W-:-:S02]  /*e920*/  LEA.HI.X.SX32 R190, R177, R88, 0x1, P6 ;  /* 0x00000058b1be7211 */ /* 0x000fc400030f0eff */
[-C--:B------:R-:W-:Y:S02]  /*e930*/  LEA.HI.X.SX32 R188, R175, R88.reuse, 0x1, P1 ;  /* 0x00000058afbc7211 */ /* 0x080fe400008f0eff */
[-C--:B------:R-:W-:Y:S02]  /*e940*/  LEA.HI.X.SX32 R184, R171, R88.reuse, 0x1, P3 ;  /* 0x00000058abb87211 */ /* 0x080fe400018f0eff */
[-C--:B------:R-:W-:Y:S02]  /*e950*/  LEA.HI.X.SX32 R182, R169, R88.reuse, 0x1, P4 ;  /* 0x00000058a9b67211 */ /* 0x080fe400020f0eff */
[C---:B------:R-:W-:Y:S02]  /*e960*/  IADD3 R177, P6, R14.reuse, R165, RZ ;  /* 0x000000a50eb17210 */ /* 0x040fe40007fde0ff */
[-C--:B------:R-:W-:Y:S02]  /*e970*/  LEA.HI.X.SX32 R180, R167, R88.reuse, 0x1, P5 ;  /* 0x00000058a7b47211 */ /* 0x080fe400028f0eff */
[----:B------:R-:W-:Y:S01]  /*e980*/  LEA.HI.X.SX32 R178, R165, R88, 0x1, P6 ;  /* 0x00000058a5b27211 */ /* 0x000fe200030f0eff */
[----:B------:R-:W-:Y:S01]  /*e990*/  IMAD R128, R155, R16, RZ ;  /* 0x000000109b807224 */ /* 0x000fe200078e02ff */
[----:B---3--:R-:W-:-:S04]  /*e9a0*/  IADD3 R173, P2, R14, R174, RZ ;  /* 0x000000ae0ead7210 */ /* 0x008fc80007f5e0ff */
[----:B------:R-:W-:Y:S02]  /*e9b0*/  LEA.HI.X.SX32 R174, R174, R88, 0x1, P2 ;  /* 0x00000058aeae7211 */ /* 0x000fe400010f0eff */
[C---:B------:R-:W-:Y:S02]  /*e9c0*/  IADD3 R175, P1, R14.reuse, R163, RZ ;  /* 0x000000a30eaf7210 */ /* 0x040fe40007f3e0ff */
[C---:B------:R-:W-:Y:S02]  /*e9d0*/  IADD3 R171, P3, R14.reuse, R172, RZ ;  /* 0x000000ac0eab7210 */ /* 0x040fe40007f7e0ff */
[C---:B------:R-:W-:Y:S02]  /*e9e0*/  IADD3 R169, P4, R14.reuse, R170, RZ ;  /* 0x000000aa0ea97210 */ /* 0x040fe40007f9e0ff */
[C---:B------:R-:W-:Y:S02]  /*e9f0*/  IADD3 R167, P5, R14.reuse, R168, RZ ;  /* 0x000000a80ea77210 */ /* 0x040fe40007fbe0ff */
[----:B------:R-:W-:-:S04]  /*ea00*/  IADD3 R161, P2, R14, R162, RZ ;  /* 0x000000a20ea17210 */ /* 0x000fc80007f5e0ff */
[-C--:B------:R-:W-:Y:S02]  /*ea10*/  LEA.HI.X.SX32 R162, R162, R88.reuse, 0x1, P2 ;  /* 0x00000058a2a27211 */ /* 0x080fe400010f0eff */
[-C--:B------:R-:W-:Y:S02]  /*ea20*/  LEA.HI.X.SX32 R176, R163, R88.reuse, 0x1, P1 ;  /* 0x00000058a3b07211 */ /* 0x080fe400008f0eff */
[-C--:B------:R-:W-:Y:S02]  /*ea30*/  LEA.HI.X.SX32 R172, R172, R88.reuse, 0x1, P3 ;  /* 0x00000058acac7211 */ /* 0x080fe400018f0eff */
[----:B------:R-:W-:Y:S02]  /*ea40*/  LEA.HI.X.SX32 R170, R170, R88, 0x1, P4 ;  /* 0x00000058aaaa7211 */ /* 0x000fe400020f0eff */
[C---:B------:R-:W-:Y:S02]  /*ea50*/  IADD3 R165, P6, R14.reuse, R166, RZ ;  /* 0x000000a60ea57210 */ /* 0x040fe40007fde0ff */
[----:B------:R-:W-:-:S02]  /*ea60*/  IADD3 R163, P1, R14, R164, RZ ;  /* 0x000000a40ea37210 */ /* 0x000fc40007f3e0ff */
[C---:B------:R-:W-:Y:S02]  /*ea70*/  IADD3 R156, P3, R14.reuse, R21, RZ ;  /* 0x000000150e9c7210 */ /* 0x040fe40007f7e0ff */
[----:B------:R-:W-:-:S04]  /*ea80*/  IADD3 R19, P2, R14, R151, RZ ;  /* 0x000000970e137210 */ /* 0x000fc80007f5e0ff */
[-C--:B------:R-:W-:Y:S02]  /*ea90*/  LEA.HI.X.SX32 R18, R151, R88.reuse, 0x1, P2 ;  /* 0x0000005897127211 */ /* 0x080fe400010f0eff */
[----:B------:R-:W-:Y:S02]  /*eaa0*/  LOP3.LUT R151, R0, 0x3c, RZ, 0xfc, !PT ;  /* 0x0000003c00977812 */ /* 0x000fe400078efcff */
[----:B------:R-:W-:Y:S02]  /*eab0*/  IADD3 R67, P4, R14, R23, RZ ;  /* 0x000000170e437210 */ /* 0x000fe40007f9e0ff */
[----:B------:R-:W-:Y:S02]  /*eac0*/  LEA.HI.X.SX32 R168, R168, R88, 0x1, P5 ;  /* 0x00000058a8a87211 */ /* 0x000fe400028f0eff */
[----:B------:R-:W-:Y:S01]  /*ead0*/  IADD3 R65, P5, R14, R136, RZ ;  /* 0x000000880e417210 */ /* 0x000fe20007fbe0ff */
[----:B------:R-:W-:Y:S01]  /*eae0*/  IMAD R116, R151, R16, RZ ;  /* 0x0000001097747224 */ /* 0x000fe200078e02ff */
[----:B------:R-:W-:-:S02]  /*eaf0*/  LEA.HI.X.SX32 R166, R166, R88, 0x1, P6 ;  /* 0x00000058a6a67211 */ /* 0x000fc400030f0eff */
[-C--:B------:R-:W-:Y:S02]  /*eb00*/  LEA.HI.X.SX32 R164, R164, R88.reuse, 0x1, P1 ;  /* 0x00000058a4a47211 */ /* 0x080fe400008f0eff */
[-C--:B------:R-:W-:Y:S02]  /*eb10*/  LEA.HI.X.SX32 R160, R21, R88.reuse, 0x1, P3 ;  /* 0x0000005815a07211 */ /* 0x080fe400018f0eff */
[----:B------:R-:W-:Y:S02]  /*eb20*/  LEA.HI.X.SX32 R68, R23, R88, 0x1, P4 ;  /* 0x0000005817447211 */ /* 0x000fe400020f0eff */
[----:B------:R-:W-:Y:S02]  /*eb30*/  LOP3.LUT R151, R0, 0x38, RZ, 0xfc, !PT ;  /* 0x0000003800977812 */ /* 0x000fe400078efcff */
[C---:B------:R-:W-:Y:S02]  /*eb40*/  IADD3 R15, P6, R14.reuse, R137, RZ ;  /* 0x000000890e0f7210 */ /* 0x040fe40007fde0ff */
[----:B------:R-:W-:-:S02]  /*eb50*/  IADD3 R17, P1, R14, R150, RZ ;  /* 0x000000960e117210 */ /* 0x000fc40007f3e0ff */
[C---:B------:R-:W-:Y:S02]  /*eb60*/  IADD3 R21, P3, R14.reuse, R20, RZ ;  /* 0x000000140e157210 */ /* 0x040fe40007f7e0ff */
[----:B------:R-:W-:Y:S02]  /*eb70*/  IADD3 R23, P4, R14, R22, RZ ;  /* 0x000000160e177210 */ /* 0x000fe40007f9e0ff */
[----:B------:R-:W-:Y:S02]  /*eb80*/  LEA.HI.X.SX32 R66, R136, R88, 0x1, P5 ;  /* 0x0000005888427211 */ /* 0x000fe400028f0eff */
[----:B------:R-:W-:Y:S01]  /*eb90*/  IADD3 R89, P5, R14, R222, RZ ;  /* 0x000000de0e597210 */ /* 0x000fe20007fbe0ff */
[----:B------:R-:W-:Y:S01]  /*eba0*/  IMAD R120, R151, R16, RZ ;  /* 0x0000001097787224 */ /* 0x000fe200078e02ff */
[-C--:B------:R-:W-:Y:S02]  /*ebb0*/  LEA.HI.X.SX32 R14, R137, R88.reuse, 0x1, P6 ;  /* 0x00000058890e7211 */ /* 0x080fe400030f0eff */
[-C--:B------:R-:W-:Y:S01]  /*ebc0*/  LEA.HI.X.SX32 R64, R150, R88.reuse, 0x1, P1 ;  /* 0x0000005896407211 */ /* 0x080fe200008f0eff */
[----:B------:R-:W2:Y:S01]  /*ebd0*/  LDL.LU R137, [R1+0xcc] ;  /* 0x0000cc0001897983 */ /* 0x000ea20000300800 */
[----:B------:R-:W-:-:S02]  /*ebe0*/  LEA.HI.X.SX32 R20, R20, R88, 0x1, P3 ;  /* 0x0000005814147211 */ /* 0x000fc400018f0eff */
[-C--:B------:R-:W-:Y:S02]  /*ebf0*/  LEA.HI.X.SX32 R22, R22, R88.reuse, 0x1, P4 ;  /* 0x0000005816167211 */ /* 0x080fe400020f0eff */
[----:B------:R-:W-:Y:S02]  /*ec00*/  LEA.HI.X.SX32 R88, R222, R88, 0x1, P5 ;  /* 0x00000058de587211 */ /* 0x000fe400028f0eff */
[C---:B------:R-:W-:Y:S02]  /*ec10*/  LOP3.LUT R151, R0.reuse, 0x34, RZ, 0xfc, !PT ;  /* 0x0000003400977812 */ /* 0x040fe400078efcff */
[----:B------:R-:W-:-:S03]  /*ec20*/  LOP3.LUT R222, R0, 0x3a, RZ, 0xfc, !PT ;  /* 0x0000003a00de7812 */ /* 0x000fc600078efcff */
[-C--:B------:R-:W-:Y:S02]  /*ec30*/  IMAD R124, R151, R16.reuse, RZ ;  /* 0x00000010977c7224 */ /* 0x080fe400078e02ff */
[----:B------:R-:W-:Y:S01]  /*ec40*/  IMAD R118, R222, R16, RZ ;  /* 0x00000010de767224 */ /* 0x000fe200078e02ff */
[----:B------:R-:W3:Y:S01]  /*ec50*/  LDL.LU R151, [R1+0xd0] ;  /* 0x0000d00001977983 */ /* 0x000ee20000300800 */
[----:B------:R-:W-:-:S05]  /*ec60*/  LOP3.LUT R222, R0, 0x36, RZ, 0xfc, !PT ;  /* 0x0000003600de7812 */ /* 0x000fca00078efcff */
[----:B------:R-:W-:Y:S01]  /*ec70*/  IMAD R122, R222, R16, RZ ;  /* 0x00000010de7a7224 */ /* 0x000fe200078e02ff */
[----:B------:R-:W-:-:S05]  /*ec80*/  LOP3.LUT R222, R0, 0x32, RZ, 0xfc, !PT ;  /* 0x0000003200de7812 */ /* 0x000fca00078efcff */
[----:B------:R-:W-:Y:S02]  /*ec90*/  IMAD R126, R222, R16, RZ ;  /* 0x00000010de7e7224 */ /* 0x000fe400078e02ff */
[----:B------:R-:W4:Y:S04]  /*eca0*/  LDL.LU R222, [R1+0xd4] ;  /* 0x0000d40001de7983 */ /* 0x000f280000300800 */
[----:B------:R-:W4:Y:S01]  /*ecb0*/  LDL.LU R155, [R1+0x3e4] ;  /* 0x0003e400019b7983 */ /* 0x000f220000300800 */
[----:B------:R-:W-:Y:S02]  /*ecc0*/  SHF.R.S32.HI R152, RZ, 0x1f, R7 ;  /* 0x0000001fff987819 */ /* 0x000fe40000011407 */
[C---:B------:R-:W-:Y:S02]  /*ecd0*/  IADD3 R99, P5, R7.reuse, R9, RZ ;  /* 0x0000000907637210 */ /* 0x040fe40007fbe0ff */
[----:B------:R-:W-:-:S02]  /*ece0*/  IADD3 R101, P6, R7, R8, RZ ;  /* 0x0000000807657210 */ /* 0x000fc40007fde0ff */
[C---:B------:R-:W-:Y:S02]  /*ecf0*/  IADD3 R95, P3, R7.reuse, R11, RZ ;  /* 0x0000000b075f7210 */ /* 0x040fe40007f7e0ff */
[C---:B------:R-:W-:Y:S02]  /*ed00*/  IADD3 R97, P4, R7.reuse, R10, RZ ;  /* 0x0000000a07617210 */ /* 0x040fe40007f9e0ff */
[----:B------:R-:W-:Y:S02]  /*ed10*/  LOP3.LUT R150, R0, 0x3e, RZ, 0xfc, !PT ;  /* 0x0000003e00967812 */ /* 0x000fe400078efcff */
[C---:B------:R-:W-:Y:S02]  /*ed20*/  IADD3 R91, P1, R7.reuse, R13, RZ ;  /* 0x0000000d075b7210 */ /* 0x040fe40007f3e0ff */
[----:B------:R-:W-:Y:S02]  /*ed30*/  IADD3 R93, P2, R7, R12, RZ ;  /* 0x0000000c075d7210 */ /* 0x000fe40007f5e0ff */
[----:B------:R-:W-:-:S02]  /*ed40*/  LEA.HI.X.SX32 R98, R9, R152, 0x1, P5 ;  /* 0x0000009809627211 */ /* 0x000fc400028f0eff */
[-C--:B------:R-:W-:Y:S02]  /*ed50*/  LEA.HI.X.SX32 R100, R8, R152.reuse, 0x1, P6 ;  /* 0x0000009808647211 */ /* 0x080fe400030f0eff */
[-C--:B------:R-:W-:Y:S01]  /*ed60*/  LEA.HI.X.SX32 R94, R11, R152.reuse, 0x1, P3 ;  /* 0x000000980b5e7211 */ /* 0x080fe200018f0eff */
[----:B------:R-:W1:Y:S01]  /*ed70*/  LDC.64 R8, c[0x0][0x218] ;  /* 0x00008600ff087b82 */ /* 0x000e620000000a00 */
[----:B------:R-:W-:Y:S01]  /*ed80*/  LEA.HI.X.SX32 R96, R10, R152, 0x1, P4 ;  /* 0x000000980a607211 */ /* 0x000fe200020f0eff */
[----:B------:R-:W-:Y:S01]  /*ed90*/  IMAD R114, R150, R16, RZ ;  /* 0x0000001096727224 */ /* 0x000fe200078e02ff */
[-C--:B------:R-:W-:Y:S02]  /*eda0*/  LEA.HI.X.SX32 R90, R13, R152.reuse, 0x1, P1 ;  /* 0x000000980d5a7211 */ /* 0x080fe400008f0eff */
[----:B------:R-:W-:-:S03]  /*edb0*/  LEA.HI.X.SX32 R92, R12, R152, 0x1, P2 ;  /* 0x000000980c5c7211 */ /* 0x000fc600010f0eff */
[----:B------:R-:W1:Y:S01]  /*edc0*/  LDC.64 R10, c[0x0][0x210] ;  /* 0x00008400ff0a7b82 */ /* 0x000e620000000a00 */
[C---:B------:R-:W-:Y:S02]  /*edd0*/  IADD3 R103, P1, R7.reuse, R147, RZ ;  /* 0x0000009307677210 */ /* 0x040fe40007f3e0ff */
[----:B------:R-:W-:Y:S02]  /*ede0*/  IADD3 R105, P2, R7, R149, RZ ;  /* 0x0000009507697210 */ /* 0x000fe40007f5e0ff */
[C---:B------:R-:W-:Y:S02]  /*edf0*/  LOP3.LUT R136, R0.reuse, 0x2a, RZ, 0xfc, !PT ;  /* 0x0000002a00887812 */ /* 0x040fe400078efcff */
[C---:B------:R-:W-:Y:S02]  /*ee00*/  LOP3.LUT R146, R0.reuse, 0x2e, RZ, 0xfc, !PT ;  /* 0x0000002e00927812 */ /* 0x040fe400078efcff */
[C---:B------:R-:W-:Y:S02]  /*ee10*/  LOP3.LUT R148, R0.reuse, 0x2c, RZ, 0xfc, !PT ;  /* 0x0000002c00947812 */ /* 0x040fe400078efcff */
[----:B------:R-:W-:-:S02]  /*ee20*/  LOP3.LUT R150, R0, 0x28, RZ, 0xfc, !PT ;  /* 0x0000002800967812 */ /* 0x000fc400078efcff */
[-C--:B------:R-:W-:Y:S02]  /*ee30*/  LEA.HI.X.SX32 R102, R147, R152.reuse, 0x1, P1 ;  /* 0x0000009893667211 */ /* 0x080fe400008f0eff */
[----:B------:R-:W-:Y:S01]  /*ee40*/  LEA.HI.X.SX32 R104, R149, R152, 0x1, P2 ;  /* 0x0000009895687211 */ /* 0x000fe200010f0eff */
[----:B------:R-:W-:Y:S01]  /*ee50*/  IMAD R134, R136, R16, RZ ;  /* 0x0000001088867224 */ /* 0x000fe200078e02ff */
[C---:B------:R-:W-:Y:S02]  /*ee60*/  IADD3 R115, P1, R7.reuse, R114, RZ ;  /* 0x0000007207737210 */ /* 0x040fe40007f3e0ff */
[----:B------:R-:W-:Y:S01]  /*ee70*/  IADD3 R117, P2, R7, R116, RZ ;  /* 0x0000007407757210 */ /* 0x000fe20007f5e0ff */
[-C--:B------:R-:W-:Y:S01]  /*ee80*/  IMAD R130, R146, R16.reuse, RZ ;  /* 0x0000001092827224 */ /* 0x080fe200078e02ff */
[----:B------:R-:W-:Y:S01]  /*ee90*/  LOP3.LUT R146, R0, 0x24, RZ, 0xfc, !PT ;  /* 0x0000002400927812 */ /* 0x000fe200078efcff */
[-C--:B------:R-:W-:Y:S01]  /*eea0*/  IMAD R132, R148, R16.reuse, RZ ;  /* 0x0000001094847224 */ /* 0x080fe200078e02ff */
[----:B------:R-:W-:Y:S01]  /*eeb0*/  LOP3.LUT R148, R0, 0x22, RZ, 0xfc, !PT ;  /* 0x0000002200947812 */ /* 0x000fe200078efcff */
[----:B------:R-:W-:Y:S01]  /*eec0*/  IMAD R136, R150, R16, RZ ;  /* 0x0000001096887224 */ /* 0x000fe200078e02ff */
[----:B------:R-:W-:-:S02]  /*eed0*/  LOP3.LUT R150, R0, 0x20, RZ, 0xfc, !PT ;  /* 0x0000002000967812 */ /* 0x000fc400078efcff */
[----:B------:R-:W-:Y:S02]  /*eee0*/  LOP3.LUT R145, R0, 0x26, RZ, 0xfc, !PT ;  /* 0x0000002600917812 */ /* 0x000fe400078efcff */
[-C--:B------:R-:W-:Y:S02]  /*eef0*/  LEA.HI.X.SX32 R114, R114, R152.reuse, 0x1, P1 ;  /* 0x0000009872727211 */ /* 0x080fe400008f0eff */
[----:B------:R-:W-:Y:S02]  /*ef00*/  LEA.HI.X.SX32 R116, R116, R152, 0x1, P2 ;  /* 0x0000009874747211 */ /* 0x000fe400010f0eff */
[C---:B------:R-:W-:Y:S02]  /*ef10*/  IADD3 R123, P1, R7.reuse, R122, RZ ;  /* 0x0000007a077b7210 */ /* 0x040fe40007f3e0ff */
[----:B------:R-:W-:Y:S01]  /*ef20*/  IADD3 R125, P2, R7, R124, RZ ;  /* 0x0000007c077d7210 */ /* 0x000fe20007f5e0ff */
[-C--:B------:R-:W-:Y:S01]  /*ef30*/  IMAD R140, R146, R16.reuse, RZ ;  /* 0x00000010928c7224 */ /* 0x080fe200078e02ff */
[----:B------:R-:W-:Y:S01]  /*ef40*/  LOP3.LUT R146, R0, 0x1e, RZ, 0xfc, !PT ;  /* 0x0000001e00927812 */ /* 0x000fe200078efcff */
[-C--:B------:R-:W-:Y:S01]  /*ef50*/  IMAD R142, R148, R16.reuse, RZ ;  /* 0x00000010948e7224 */ /* 0x080fe200078e02ff */
[----:B------:R-:W-:Y:S01]  /*ef60*/  LOP3.LUT R148, R0, 0x1c, RZ, 0xfc, !PT ;  /* 0x0000001c00947812 */ /* 0x000fe200078efcff */
[-C--:B------:R-:W-:Y:S01]  /*ef70*/  IMAD R144, R150, R16.reuse, RZ ;  /* 0x0000001096907224 */ /* 0x080fe200078e02ff */
[----:B------:R-:W-:Y:S01]  /*ef80*/  LOP3.LUT R150, R0, 0x1a, RZ, 0xfc, !PT ;  /* 0x0000001a00967812 */ /* 0x000fe200078efcff */
[----:B------:R-:W-:Y:S01]  /*ef90*/  IMAD R138, R145, R16, RZ ;  /* 0x00000010918a7224 */ /* 0x000fe200078e02ff */
[----:B------:R-:W-:-:S02]  /*efa0*/  LEA.HI.X.SX32 R122, R122, R152, 0x1, P1 ;  /* 0x000000987a7a7211 */ /* 0x000fc400008f0eff */
[----:B------:R-:W-:Y:S02]  /*efb0*/  LEA.HI.X.SX32 R124, R124, R152, 0x1, P2 ;  /* 0x000000987c7c7211 */ /* 0x000fe400010f0eff */
[----:B------:R-:W-:Y:S02]  /*efc0*/  LOP3.LUT R145, R0, 0x18, RZ, 0xfc, !PT ;  /* 0x0000001800917812 */ /* 0x000fe400078efcff */
[C---:B------:R-:W-:Y:S02]  /*efd0*/  IADD3 R131, P1, R7.reuse, R130, RZ ;  /* 0x0000008207837210 */ /* 0x040fe40007f3e0ff */
[----:B------:R-:W-:Y:S01]  /*efe0*/  IADD3 R133, P2, R7, R132, RZ ;  /* 0x0000008407857210 */ /* 0x000fe20007f5e0ff */
[----:B------:R-:W-:Y:S01]  /*eff0*/  IMAD R146, R146, R16, RZ ;  /* 0x0000001092927224 */ /* 0x000fe200078e02ff */
[----:B------:R-:W-:Y:S01]  /*f000*/  LEA.HI.X.SX32 R130, R130, R152, 0x1, P1 ;  /* 0x0000009882827211 */ /* 0x000fe200008f0eff */
[----:B------:R-:W-:Y:S01]  /*f010*/  IMAD R148, R148, R16, RZ ;  /* 0x0000001094947224 */ /* 0x000fe200078e02ff */
[----:B------:R-:W-:Y:S01]  /*f020*/  LEA.HI.X.SX32 R132, R132, R152, 0x1, P2 ;  /* 0x0000009884847211 */ /* 0x000fe200010f0eff */
[-C--:B------:R-:W-:Y:S01]  /*f030*/  IMAD R150, R150, R16.reuse, RZ ;  /* 0x0000001096967224 */ /* 0x080fe200078e02ff */
[----:B------:R-:W-:Y:S01]  /*f040*/  SHF.R.S32.HI R158, RZ, 0x1f, R6 ;  /* 0x0000001fff9e7819 */ /* 0x000fe20000011406 */
[----:B------:R-:W-:Y:S01]  /*f050*/  IMAD R16, R145, R16, RZ ;  /* 0x0000001091107224 */ /* 0x000fe200078e02ff */
[C---:B------:R-:W-:Y:S01]  /*f060*/  IADD3 R139, P1, R7.reuse, R138, RZ ;  /* 0x0000008a078b7210 */ /* 0x040fe20007f3e0ff */
[----:B-1----:R-:W-:Y:S01]  /*f070*/  IMAD.WIDE.U32 R8, R6, 0x18, R8 ;  /* 0x0000001806087825 */ /* 0x002fe200078e0008 */
[----:B------:R-:W-:-:S02]  /*f080*/  IADD3 R141, P2, R7, R140, RZ ;  /* 0x0000008c078d7210 */ /* 0x000fc40007f5e0ff */
[----:B------:R-:W-:Y:S01]  /*f090*/  SHF.R.S32.HI R159, RZ, 0x1f, R5 ;  /* 0x0000001fff9f7819 */ /* 0x000fe20000011405 */
[----:B------:R-:W-:Y:S01]  /*f0a0*/  IMAD.WIDE.U32 R10, R5, 0x18, R10 ;  /* 0x00000018050a7825 */ /* 0x000fe200078e000a */
[-C--:B------:R-:W-:Y:S02]  /*f0b0*/  LEA.HI.X.SX32 R138, R138, R152.reuse, 0x1, P1 ;  /* 0x000000988a8a7211 */ /* 0x080fe400008f0eff */
[----:B------:R-:W-:Y:S01]  /*f0c0*/  LEA.HI.X.SX32 R140, R140, R152, 0x1, P2 ;  /* 0x000000988c8c7211 */ /* 0x000fe200010f0eff */
[----:B------:R-:W-:Y:S01]  /*f0d0*/  IMAD R12, R158, 0x18, RZ ;  /* 0x000000189e0c7824 */ /* 0x000fe200078e02ff */
[C---:B------:R-:W-:Y:S02]  /*f0e0*/  IADD3 R147, P1, R7.reuse, R146, RZ ;  /* 0x0000009207937210 */ /* 0x040fe40007f3e0ff */
[----:B------:R-:W-:Y:S01]  /*f0f0*/  IADD3 R149, P2, R7, R148, RZ ;  /* 0x0000009407957210 */ /* 0x000fe20007f5e0ff */
[----:B------:R-:W-:Y:S02]  /*f100*/  IMAD.IADD R9, R9, 0x1, R12 ;  /* 0x0000000109097824 */ /* 0x000fe400078e020c */
[----:B------:R-:W-:Y:S01]  /*f110*/  IMAD.SHL.U32 R12, R86, 0x4, RZ ;  /* 0x00000004560c7824 */ /* 0x000fe200078e00ff */
[----:B------:R-:W-:-:S04]  /*f120*/  SHF.R.S32.HI R24, RZ, 0x1f, R154 ;  /* 0x0000001fff187819 */ /* 0x000fc8000001149a */
[----:B------:R-:W-:Y:S02]  /*f130*/  LEA.HI R154, R24, R154, RZ, 0x6 ;  /* 0x0000009a189a7211 */ /* 0x000fe400078f30ff */
[-C--:B------:R-:W-:Y:S02]  /*f140*/  LEA.HI.X.SX32 R146, R146, R152.reuse, 0x1, P1 ;  /* 0x0000009892927211 */ /* 0x080fe400008f0eff */
[----:B------:R-:W-:Y:S02]  /*f150*/  LEA.HI.X.SX32 R148, R148, R152, 0x1, P2 ;  /* 0x0000009894947211 */ /* 0x000fe400010f0eff */
[----:B------:R-:W-:Y:S01]  /*f160*/  SHF.R.S32.HI R154, RZ, 0x6, R154 ;  /* 0x00000006ff9a7819 */ /* 0x000fe2000001149a */
[----:B------:R-:W-:Y:S01]  /*f170*/  IMAD.SHL.U32 R13, R65, 0x4, RZ ;  /* 0x00000004410d7824 */ /* 0x000fe200078e00ff */
[----:B------:R-:W-:Y:S02]  /*f180*/  SHF.L.U64.HI R251, R250, 0x2, R251 ;  /* 0x00000002fafb7819 */ /* 0x000fe400000102fb */
[----:B------:R-:W-:-:S02]  /*f190*/  CS2R R24, SRZ ;  /* 0x0000000000187805 */ /* 0x000fc4000001ff00 */
[----:B------:R-:W-:Y:S02]  /*f1a0*/  SHF.L.U64.HI R249, R248, 0x2, R249 ;  /* 0x00000002f8f97819 */ /* 0x000fe400000102f9 */
[----:B------:R-:W-:Y:S02]  /*f1b0*/  CS2R R26, SRZ ;  /* 0x00000000001a7805 */ /* 0x000fe4000001ff00 */
[----:B------:R-:W-:Y:S02]  /*f1c0*/  SHF.L.U64.HI R247, R246, 0x2, R247 ;  /* 0x00000002f6f77819 */ /* 0x000fe400000102f7 */
[----:B------:R-:W-:Y:S02]  /*f1d0*/  CS2R R28, SRZ ;  /* 0x00000000001c7805 */ /* 0x000fe4000001ff00 */
        /* <DEDUP_REMOVED lines=34> */
[----:B------:R-:W-:Y:S01]  /*f400*/  SHF.L.U64.HI R210, R209, 0x2, R210 ;  /* 0x00000002d1d27819 */ /* 0x000fe200000102d2 */
[----:B------:R-:W-:Y:S01]  /*f410*/  IMAD.SHL.U32 R250, R250, 0x4, RZ ;  /* 0x00000004fafa7824 */ /* 0x000fe200078e00ff */
        /* <DEDUP_REMOVED lines=40> */
[----:B------:R-:W-:-:S02]  /*f6a0*/  SHF.L.U64.HI R168, R167, 0x2, R168 ;  /* 0x00000002a7a87819 */ /* 0x000fc400000102a8 */
[----:B--2---:R-:W-:-:S04]  /*f6b0*/  IADD3 R107, P3, R7, R137, RZ ;  /* 0x00000089076b7210 */ /* 0x004fc80007f7e0ff */
[----:B------:R-:W-:Y:S02]  /*f6c0*/  LEA.HI.X.SX32 R106, R137, R152, 0x1, P3 ;  /* 0x00000098896a7211 */ /* 0x000fe400018f0eff */
[----:B------:R-:W-:-:S04]  /*f6d0*/  IADD3 R119, P3, R7, R118, RZ ;  /* 0x0000007607777210 */ /* 0x000fc80007f7e0ff */
[----:B------:R-:W-:Y:S02]  /*f6e0*/  LEA.HI.X.SX32 R118, R118, R152, 0x1, P3 ;  /* 0x0000009876767211 */ /* 0x000fe400018f0eff */
[C---:B---3--:R-:W-:Y:S02]  /*f6f0*/  IADD3 R109, P4, R7.reuse, R151, RZ ;  /* 0x00000097076d7210 */ /* 0x048fe40007f9e0ff */
[----:B------:R-:W-:Y:S02]  /*f700*/  IADD3 R127, P3, R7, R126, RZ ;  /* 0x0000007e077f7210 */ /* 0x000fe40007f7e0ff */
[----:B------:R-:W-:Y:S02]  /*f710*/  LEA.HI.X.SX32 R108, R151, R152, 0x1, P4 ;  /* 0x00000098976c7211 */ /* 0x000fe400020f0eff */
[----:B------:R-:W-:Y:S02]  /*f720*/  IADD3 R121, P4, R7, R120, RZ ;  /* 0x0000007807797210 */ /* 0x000fe40007f9e0ff */
[----:B------:R-:W-:-:S02]  /*f730*/  LEA.HI.X.SX32 R126, R126, R152, 0x1, P3 ;  /* 0x000000987e7e7211 */ /* 0x000fc400018f0eff */
[----:B------:R-:W-:Y:S02]  /*f740*/  LEA.HI.X.SX32 R120, R120, R152, 0x1, P4 ;  /* 0x0000009878787211 */ /* 0x000fe400020f0eff */
[C---:B------:R-:W-:Y:S02]  /*f750*/  IADD3 R129, P4, R7.reuse, R128, RZ ;  /* 0x0000008007817210 */ /* 0x040fe40007f9e0ff */
[C---:B------:R-:W-:Y:S02]  /*f760*/  IADD3 R135, P3, R7.reuse, R134, RZ ;  /* 0x0000008607877210 */ /* 0x040fe40007f7e0ff */
[-C--:B------:R-:W-:Y:S02]  /*f770*/  LEA.HI.X.SX32 R128, R128, R152.reuse, 0x1, P4 ;  /* 0x0000009880807211 */ /* 0x080fe400020f0eff */
[----:B----4-:R-:W-:Y:S02]  /*f780*/  IADD3 R113, P6, R7, R155, RZ ;  /* 0x0000009b07717210 */ /* 0x010fe40007fde0ff */
[----:B------:R-:W-:-:S02]  /*f790*/  LEA.HI.X.SX32 R134, R134, R152, 0x1, P3 ;  /* 0x0000009886867211 */ /* 0x000fc400018f0eff */
[C---:B------:R-:W-:Y:S02]  /*f7a0*/  IADD3 R111, P5, R7.reuse, R222, RZ ;  /* 0x000000de076f7210 */ /* 0x040fe40007fbe0ff */
[C---:B------:R-:W-:Y:S02]  /*f7b0*/  IADD3 R137, P4, R7.reuse, R136, RZ ;  /* 0x0000008807897210 */ /* 0x040fe40007f9e0ff */
[----:B------:R-:W-:Y:S02]  /*f7c0*/  IADD3 R143, P3, R7, R142, RZ ;  /* 0x0000008e078f7210 */ /* 0x000fe40007f7e0ff */
[-C--:B------:R-:W-:Y:S01]  /*f7d0*/  LEA.HI.X.SX32 R112, R155, R152.reuse, 0x1, P6 ;  /* 0x000000989b707211 */ /* 0x080fe200030f0eff */
[----:B------:R-:W-:Y:S01]  /*f7e0*/  IMAD.MOV.U32 R155, RZ, RZ, R8 ;  /* 0x000000ffff9b7224 */ /* 0x000fe200078e0008 */
[-C--:B------:R-:W-:Y:S01]  /*f7f0*/  LEA.HI.X.SX32 R110, R222, R152.reuse, 0x1, P5 ;  /* 0x00000098de6e7211 */ /* 0x080fe200028f0eff */
[----:B------:R-:W-:Y:S01]  /*f800*/  IMAD.MOV.U32 R8, RZ, RZ, R10 ;  /* 0x000000ffff087224 */ /* 0x000fe200078e000a */
[----:B------:R-:W-:-:S02]  /*f810*/  LEA.HI.X.SX32 R136, R136, R152, 0x1, P4 ;  /* 0x0000009888887211 */ /* 0x000fc400020f0eff */
[----:B------:R-:W-:Y:S02]  /*f820*/  LEA.HI.X.SX32 R142, R142, R152, 0x1, P3 ;  /* 0x000000988e8e7211 */ /* 0x000fe400018f0eff */
[C---:B------:R-:W-:Y:S02]  /*f830*/  IADD3 R145, P4, R7.reuse, R144, RZ ;  /* 0x0000009007917210 */ /* 0x040fe40007f9e0ff */
[C---:B------:R-:W-:Y:S02]  /*f840*/  IADD3 R151, P3, R7.reuse, R150, RZ ;  /* 0x0000009607977210 */ /* 0x040fe40007f7e0ff */
[----:B------:R-:W-:Y:S01]  /*f850*/  IADD3 R153, P5, R7, R16, RZ ;  /* 0x0000001007997210 */ /* 0x000fe20007fbe0ff */
[----:B------:R-:W-:Y:S01]  /*f860*/  IMAD R7, R159, 0x18, RZ ;  /* 0x000000189f077824 */ /* 0x000fe200078e02ff */
[----:B------:R-:W-:-:S03]  /*f870*/  SHF.L.U64.HI R10, R86, 0x2, R87 ;  /* 0x00000002560a7819 */ /* 0x000fc60000010257 */
[----:B------:R-:W-:Y:S01]  /*f880*/  IMAD.IADD R7, R11, 0x1, R7 ;  /* 0x000000010b077824 */ /* 0x000fe200078e0207 */
[C---:B------:R-:W-:Y:S01]  /*f890*/  SHF.L.U64.HI R11, R84.reuse, 0x2, R85 ;  /* 0x00000002540b7819 */ /* 0x040fe20000010255 */
[----:B------:R1:W-:Y:S04]  /*f8a0*/  STL [R1+0x48], R10 ;  /* 0x0000480a01007387 */ /* 0x0003e80000100800 */
[----:B------:R2:W-:Y:S01]  /*f8b0*/  STL [R1+0x44], R12 ;  /* 0x0000440c01007387 */ /* 0x0005e20000100800 */
[----:B-1----:R-:W-:-:S03]  /*f8c0*/  IMAD.SHL.U32 R10, R84, 0x4, RZ ;  /* 0x00000004540a7824 */ /* 0x002fc600078e00ff */
[----:B------:R1:W-:Y:S01]  /*f8d0*/  STL [R1+0x40], R11 ;  /* 0x0000400b01007387 */ /* 0x0003e20000100800 */
[----:B--2---:R-:W-:-:S03]  /*f8e0*/  SHF.L.U64.HI R12, R82, 0x2, R83 ;  /* 0x00000002520c7819 */ /* 0x004fc60000010253 */
[----:B------:R2:W-:Y:S01]  /*f8f0*/  STL [R1+0x3c], R10 ;  /* 0x00003c0a01007387 */ /* 0x0005e20000100800 */
[----:B-1----:R-:W-:-:S03]  /*f900*/  IMAD.SHL.U32 R11, R82, 0x4, RZ ;  /* 0x00000004520b7824 */ /* 0x002fc600078e00ff */
[----:B------:R1:W-:Y:S01]  /*f910*/  STL [R1+0x38], R12 ;  /* 0x0000380c01007387 */ /* 0x0003e20000100800 */
[----:B--2---:R-:W-:-:S03]  /*f920*/  SHF.L.U64.HI R10, R80, 0x2, R81 ;  /* 0x00000002500a7819 */ /* 0x004fc60000010251 */
[----:B------:R2:W-:Y:S04]  /*f930*/  STL [R1+0x34], R11 ;  /* 0x0000340b01007387 */ /* 0x0005e80000100800 */
[----:B------:R3:W-:Y:S01]  /*f940*/  STL [R1+0x30], R10 ;  /* 0x0000300a01007387 */ /* 0x0007e20000100800 */
[----:B-1----:R-:W-:Y:S01]  /*f950*/  IMAD.SHL.U32 R12, R80, 0x4, RZ ;  /* 0x00000004500c7824 */ /* 0x002fe200078e00ff */
[----:B--2---:R-:W-:-:S04]  /*f960*/  SHF.L.U64.HI R11, R78, 0x2, R79 ;  /* 0x000000024e0b7819 */ /* 0x004fc8000001024f */
[----:B------:R1:W-:Y:S01]  /*f970*/  STL [R1+0x2c], R12 ;  /* 0x00002c0c01007387 */ /* 0x0003e20000100800 */
[----:B---3--:R-:W-:-:S03]  /*f980*/  IMAD.SHL.U32 R10, R78, 0x4, RZ ;  /* 0x000000044e0a7824 */ /* 0x008fc600078e00ff */
[----:B------:R2:W-:Y:S04]  /*f990*/  STL [R1+0x28], R11 ;  /* 0x0000280b01007387 */ /* 0x0005e80000100800 */
[----:B------:R3:W-:Y:S01]  /*f9a0*/  STL [R1+0x24], R10 ;  /* 0x0000240a01007387 */ /* 0x0007e20000100800 */
[C---:B-1----:R-:W-:Y:S01]  /*f9b0*/  SHF.L.U64.HI R12, R76.reuse, 0x2, R77 ;  /* 0x000000024c0c7819 */ /* 0x042fe2000001024d */
[----:B--2---:R-:W-:-:S04]  /*f9c0*/  IMAD.SHL.U32 R11, R76, 0x4, RZ ;  /* 0x000000044c0b7824 */ /* 0x004fc800078e00ff */
[----:B------:R1:W-:Y:S01]  /*f9d0*/  STL [R1+0x20], R12 ;  /* 0x0000200c01007387 */ /* 0x0003e20000100800 */
[----:B---3--:R-:W-:-:S03]  /*f9e0*/  SHF.L.U64.HI R10, R74, 0x2, R75 ;  /* 0x000000024a0a7819 */ /* 0x008fc6000001024b */
[----:B------:R2:W-:Y:S04]  /*f9f0*/  STL [R1+0x1c], R11 ;  /* 0x00001c0b01007387 */ /* 0x0005e80000100800 */
[----:B------:R3:W-:Y:S01]  /*fa00*/  STL [R1+0x18], R10 ;  /* 0x0000180a01007387 */ /* 0x0007e20000100800 */
[----:B-1----:R-:W-:Y:S01]  /*fa10*/  IMAD.SHL.U32 R12, R74, 0x4, RZ ;  /* 0x000000044a0c7824 */ /* 0x002fe200078e00ff */
[----:B--2---:R-:W-:-:S04]  /*fa20*/  SHF.L.U64.HI R11, R72, 0x2, R73 ;  /* 0x00000002480b7819 */ /* 0x004fc80000010249 */
[----:B------:R1:W-:Y:S01]  /*fa30*/  STL [R1+0x14], R12 ;  /* 0x0000140c01007387 */ /* 0x0003e20000100800 */
[----:B---3--:R-:W-:-:S03]  /*fa40*/  IMAD.SHL.U32 R10, R72, 0x4, RZ ;  /* 0x00000004480a7824 */ /* 0x008fc600078e00ff */
[----:B------:R2:W-:Y:S01]  /*fa50*/  STL [R1+0x10], R11 ;  /* 0x0000100b01007387 */ /* 0x0005e20000100800 */
[----:B------:R-:W-:-:S03]  /*fa60*/  LEA.HI.X.SX32 R144, R144, R152, 0x1, P4 ;  /* 0x0000009890907211 */ /* 0x000fc600020f0eff */
[----:B------:R3:W-:Y:S01]  /*fa70*/  STL [R1+0xc], R10 ;  /* 0x00000c0a01007387 */ /* 0x0007e20000100800 */
[----:B-1----:R-:W-:Y:S02]  /*fa80*/  SHF.L.U64.HI R12, R70, 0x2, R71 ;  /* 0x00000002460c7819 */ /* 0x002fe40000010247 */
[-C--:B------:R-:W-:Y:S01]  /*fa90*/  LEA.HI.X.SX32 R150, R150, R152.reuse, 0x1, P3 ;  /* 0x0000009896967211 */ /* 0x080fe200018f0eff */
[----:B--2---:R-:W-:Y:S01]  /*faa0*/  IMAD.SHL.U32 R11, R70, 0x4, RZ ;  /* 0x00000004460b7824 */ /* 0x004fe200078e00ff */
[----:B------:R-:W-:Y:S02]  /*fab0*/  LEA.HI.X.SX32 R152, R16, R152, 0x1, P5 ;  /* 0x0000009810987211 */ /* 0x000fe400028f0eff */
[----:B---3--:R-:W-:Y:S01]  /*fac0*/  SHF.L.U64.HI R10, R252, 0x2, R69 ;  /* 0x00000002fc0a7819 */ /* 0x008fe20000010245 */
[----:B------:R1:W-:Y:S01]  /*fad0*/  STL [R1+0x8], R12 ;  /* 0x0000080c01007387 */ /* 0x0003e20000100800 */
[----:B------:R-:W-:-:S03]  /*fae0*/  SHF.L.U64.HI R222, R6, 0x2, R158 ;  /* 0x0000000206de7819 */ /* 0x000fc6000001029e */
[----:B------:R2:W-:Y:S01]  /*faf0*/  STL [R1+0x4], R11 ;  /* 0x0000040b01007387 */ /* 0x0005e20000100800 */
[----:B------:R-:W-:Y:S01]  /*fb00*/  SHF.L.U64.HI R166, R165, 0x2, R166 ;  /* 0x00000002a5a67819 */ /* 0x000fe200000102a6 */
[----:B------:R-:W-:Y:S01]  /*fb10*/  IMAD.SHL.U32 R252, R252, 0x4, RZ ;  /* 0x00000004fcfc7824 */ /* 0x000fe200078e00ff */
[----:B------:R-:W-:Y:S01]  /*fb20*/  SHF.L.U64.HI R164, R163, 0x2, R164 ;  /* 0x00000002a3a47819 */ /* 0x000fe200000102a4 */
[----:B------:R3:W-:Y:S01]  /*fb30*/  STL [R1], R10 ;  /* 0x0000000a01007387 */ /* 0x0007e20000100800 */
[----:B------:R-:W-:Y:S01]  /*fb40*/  SHF.L.U64.HI R162, R161, 0x2, R162 ;  /* 0x00000002a1a27819 */ /* 0x000fe200000102a2 */
[----:B------:R-:W-:Y:S01]  /*fb50*/  IMAD.SHL.U32 R207, R207, 0x4, RZ ;  /* 0x00000004cfcf7824 */ /* 0x000fe200078e00ff */
[C---:B------:R-:W-:Y:S01]  /*fb60*/  SHF.L.U64.HI R160, R156.reuse, 0x2, R160 ;  /* 0x000000029ca07819 */ /* 0x040fe200000102a0 */
[----:B------:R-:W-:Y:S01]  /*fb70*/  IMAD.SHL.U32 R205, R205, 0x4, RZ ;  /* 0x00000004cdcd7824 */ /* 0x000fe200078e00ff */
[----:B-1----:R-:W-:Y:S01]  /*fb80*/  SHF.L.U64.HI R12, R65, 0x2, R66 ;  /* 0x00000002410c7819 */ /* 0x002fe20000010242 */
[----:B--2---:R-:W-:Y:S01]  /*fb90*/  IMAD.SHL.U32 R11, R67, 0x4, RZ ;  /* 0x00000004430b7824 */ /* 0x004fe200078e00ff */
[----:B------:R-:W-:Y:S01]  /*fba0*/  SHF.L.U64.HI R14, R15, 0x2, R14 ;  /* 0x000000020f0e7819 */ /* 0x000fe2000001020e */
[----:B------:R-:W-:Y:S01]  /*fbb0*/  IMAD.SHL.U32 R203, R203, 0x4, RZ ;  /* 0x00000004cbcb7824 */ /* 0x000fe200078e00ff */
[----:B------:R-:W-:Y:S01]  /*fbc0*/  SHF.L.U64.HI R16, R17, 0x2, R64 ;  /* 0x0000000211107819 */ /* 0x000fe20000010240 */
[----:B------:R-:W-:Y:S01]  /*fbd0*/  IMAD.SHL.U32 R201, R201, 0x4, RZ ;  /* 0x00000004c9c97824 */ /* 0x000fe200078e00ff */
[----:B---3--:R-:W-:Y:S01]  /*fbe0*/  SHF.L.U64.HI R10, R67, 0x2, R68 ;  /* 0x00000002430a7819 */ /* 0x008fe20000010244 */
        /* <DEDUP_REMOVED lines=75> */
[----:B------:R-:W-:Y:S01]  /*100a0*/  CS2R R64, SRZ ;  /* 0x0000000000407805 */ /* 0x000fe2000001ff00 */
        /* <DEDUP_REMOVED lines=22> */
[----:B------:R-:W-:-:S02]  /*10210*/  IMAD.SHL.U32 R135, R135, 0x4, RZ ;  /* 0x0000000487877824 */ /* 0x000fc400078e00ff */
[----:B------:R-:W-:Y:S02]  /*10220*/  IMAD.SHL.U32 R137, R137, 0x4, RZ ;  /* 0x0000000489897824 */ /* 0x000fe400078e00ff */
[----:B------:R-:W-:Y:S02]  /*10230*/  IMAD.SHL.U32 R139, R139, 0x4, RZ ;  /* 0x000000048b8b7824 */ /* 0x000fe400078e00ff */
[----:B------:R-:W-:Y:S02]  /*10240*/  IMAD.SHL.U32 R141, R141, 0x4, RZ ;  /* 0x000000048d8d7824 */ /* 0x000fe400078e00ff */
[----:B------:R-:W-:Y:S02]  /*10250*/  IMAD.SHL.U32 R143, R143, 0x4, RZ ;  /* 0x000000048f8f7824 */ /* 0x000fe400078e00ff */
[----:B------:R-:W-:Y:S02]  /*10260*/  IMAD.SHL.U32 R145, R145, 0x4, RZ ;  /* 0x0000000491917824 */ /* 0x000fe400078e00ff */
[----:B------:R-:W-:-:S02]  /*10270*/  IMAD.SHL.U32 R147, R147, 0x4, RZ ;  /* 0x0000000493937824 */ /* 0x000fc400078e00ff */
[----:B------:R-:W-:Y:S02]  /*10280*/  IMAD.SHL.U32 R149, R149, 0x4, RZ ;  /* 0x0000000495957824 */ /* 0x000fe400078e00ff */
[----:B------:R-:W-:Y:S02]  /*10290*/  IMAD.SHL.U32 R151, R151, 0x4, RZ ;  /* 0x0000000497977824 */ /* 0x000fe400078e00ff */
[----:B------:R-:W-:Y:S02]  /*102a0*/  IMAD.SHL.U32 R153, R153, 0x4, RZ ;  /* 0x0000000499997824 */ /* 0x000fe400078e00ff */
[----:B------:R-:W-:Y:S01]  /*102b0*/  VIADD R158, R154, 0xfffffffa ;  /* 0xfffffffa9a9e7836 */ /* 0x000fe20000000000 */
[----:B------:R-:W-:Y:S01]  /*102c0*/  UIADD3 UR12, UR12, -0x180, URZ ;  /* 0xfffffe800c0c7890 */ /* 0x000fe2000fffe03f */
[----:B------:R-:W-:Y:S01]  /*102d0*/  UMOV UR13, 0x5 ;  /* 0x00000005000d7882 */ /* 0x000fe20000000000 */
[----:B------:R-:W-:Y:S01]  /*102e0*/  UMOV UR14, 0xffffffff ;  /* 0xffffffff000e7882 */ /* 0x000fe20000000000 */
[----:B------:R-:W-:-:S09]  /*102f0*/  UMOV UR4, URZ ;  /* 0x0000003f00047c82 */ /* 0x000fd20008000000 */
.L_x_1:
[----:B------:R-:W-:Y:S01]  /*10300*/  UIADD3 UR14, UR14, 0x1, URZ ;  /* 0x000000010e0e7890 */ /* 0x000fe2000fffe03f */
[----:B------:R-:W-:-:S04]  /*10310*/  DEPBAR.LE SB0, 0xa ;  /* 0x000082800000791a */ /* 0x000fc80000000000 */
[----:B------:R-:W-:Y:S01]  /*10320*/  BAR.SYNC.DEFER_BLOCKING 0x0 ;  /* 0x0000000000007b1d */ /* 0x000fe20000010000 */
[----:B------:R-:W-:Y:S01]  /*10330*/  UISETP.GT.AND UP0, UPT, UR14, 0x6, UPT ;  /* 0x000000060e00788c */ /* 0x000fe2000bf04270 */
[----:B------:R-:W-:Y:S01]  /*10340*/  VIADD R158, R154, 0xfffffffa ;  /* 0xfffffffa9a9e7836 */ /* 0x000fe20000000000 */
[----:B------:R-:W-:Y:S01]  /*10350*/  ISETP.GE.AND P2, PT, R0, UR12, PT ;  /* 0x0000000c00007c0c */ /* 0x000fe2000bf46270 */
[----:B------:R-:W-:Y:S02]  /*10360*/  UIADD3 UR13, UR13, 0x1, URZ ;  /* 0x000000010d0d7890 */ /* 0x000fe4000fffe03f */
[----:B------:R-:W-:Y:S01]  /*10370*/  USEL UR14, UR14, URZ, !UP0 ;  /* 0x0000003f0e0e7287 */ /* 0x000fe2000c000000 */
[----:B------:R-:W-:Y:S01]  /*10380*/  ISETP.LE.AND P1, PT, R158, UR4, PT ;  /* 0x000000049e007c0c */ /* 0x000fe2000bf23270 */
[----:B------:R-:W-:Y:S01]  /*10390*/  UMOV UR11, 0x40000040 ;  /* 0x40000040000b7882 */ /* 0x000fe20000000000 */
[----:B------:R-:W-:Y:S01]  /*103a0*/  UMOV UR9, 0x40000040 ;  /* 0x4000004000097882 */ /* 0x000fe20000000000 */
[----:B------:R-:W-:Y:S01]  /*103b0*/  ULEA UR5, UR14, UR7, 0xe ;  /* 0x000000070e057291 */ /* 0x000fe2000f8e703f */
[----:B------:R-:W-:Y:S01]  /*103c0*/  SEL R158, RZ, 0x4, P2 ;  /* 0x00000004ff9e7807 */ /* 0x000fe20001000000 */
[----:B------:R-:W-:-:S02]  /*103d0*/  ULEA UR6, UR14, UR7, 0xf ;  /* 0x000000070e067291 */ /* 0x000fc4000f8e783f */
[----:B------:R-:W-:Y:S01]  /*103e0*/  UIADD3 UR5, UR5, 0x38000, URZ ;  /* 0x0003800005057890 */ /* 0x000fe2000fffe03f */
[----:B------:R-:W-:Y:S01]  /*103f0*/  SEL R158, R158, RZ, !P1 ;  /* 0x000000ff9e9e7207 */ /* 0x000fe20004800000 */
[----:B------:R-:W-:Y:S02]  /*10400*/  USHF.R.U32.HI UR6, URZ, 0x4, UR6 ;  /* 0x000000043f067899 */ /* 0x000fe40008011606 */
[----:B------:R-:W-:Y:S01]  /*10410*/  USHF.R.U32.HI UR5, URZ, 0x4, UR5 ;  /* 0x000000043f057899 */ /* 0x000fe20008011605 */
[----:B------:R-:W-:Y:S01]  /*10420*/  ISETP.NE.U32.AND P2, PT, R158, RZ, PT ;  /* 0x000000ff9e00720c */ /* 0x000fe20003f45070 */
[----:B------:R-:W-:Y:S01]  /*10430*/  USGXT.U32 UR10, UR6, 0xe ;  /* 0x0000000e060a789a */ /* 0x000fe20008000000 */
[----:B------:R-:W-:Y:S01]  /*10440*/  IADD3 R158, P3, R8, R113, RZ ;  /* 0x00000071089e7210 */ /* 0x000fe20007f7e0ff */
[----:B------:R-:W-:Y:S01]  /*10450*/  USGXT.U32 UR8, UR5, 0xe ;  /* 0x0000000e0508789a */ /* 0x000fe20008000000 */
[----:B------:R-:W-:Y:S02]  /*10460*/  WARPGROUP.ARRIVE ;  /* 0x00000000000079c5 */ /* 0x000fe40000000000 */
[----:B------:R-:W-:Y:S01]  /*10470*/  UMOV UR5, URZ ;  /* 0x0000003f00057c82 */ /* 0x000fe20008000000 */
[----:B------:R-:W-:Y:S01]  /*10480*/  UMOV UR6, URZ ;  /* 0x0000003f00067c82 */ /* 0x000fe20008000000 */
[----:B------:R-:W-:-:S04]  /*10490*/  IMAD.X R159, R7, 0x1, R112, P3 ;  /* 0x00000001079f7824 */ /* 0x000fc800018e0670 */
[----:B------:R-:W-:Y:S01]  /*104a0*/  HGMMA.64x128x8.F32.TF32 R24, gdesc[UR8], R24 ;  /* 0x05e00000081879f0 */ /* 0x000fe20008702818 */
[----:B------:R-:W-:Y:S02]  /*104b0*/  UIADD3 UR10, UP1, UR10, 0x2, URZ ;  /* 0x000000020a0a7890 */ /* 0x000fe4000ff3e03f */
[----:B------:R-:W-:Y:S02]  /*104c0*/  UIADD3 UR8, UP0, UR8, 0x2, URZ ;  /* 0x0000000208087890 */ /* 0x000fe4000ff1e03f */
[----:B------:R-:W-:Y:S02]  /*104d0*/  UIADD3.X UR11, UR6, 0x40000040, URZ, UP1, !UPT ;  /* 0x40000040060b7890 */ /* 0x000fe40008ffe43f */
[----:B------:R-:W-:Y:S02]  /*104e0*/  UIADD3.X UR9, UR5, 0x40000040, URZ, UP0, !UPT ;  /* 0x4000004005097890 */ /* 0x000fe400087fe43f */
[----:B------:R-:W-:Y:S02]  /*104f0*/  UIADD3.64 UR22, UR10, 0x2, URZ ;  /* 0x000000020a167897 */ /* 0x000fe4000fffe03f */
[----:B------:R-:W-:-:S02]  /*10500*/  UIADD3.64 UR20, UR8, 0x2, URZ ;  /* 0x0000000208147897 */ /* 0x000fc4000fffe03f */
[----:B------:R-:W-:-:S04]  /*10510*/  UISETP.GT.AND UP0, UPT, UR13, 0x6, UPT ;  /* 0x000000060d00788c */ /* 0x000fc8000bf04270 */
[----:B------:R-:W-:-:S04]  /*10520*/  USEL UR13, UR13, URZ, !UP0 ;  /* 0x0000003f0d0d7287 */ /* 0x000fc8000c000000 */
[----:B------:R-:W-:-:S06]  /*10530*/  ULEA UR5, UR13, UR7, 0xe ;  /* 0x000000070d057291 */ /* 0x000fcc000f8e703f */
[----:B------:R-:W-:Y:S01]  /*10540*/  VIADD R222, R3, UR5 ;  /* 0x0000000503de7c36 */ /* 0x000fe20008000000 */
[----:B------:R-:W-:-:S12]  /*10550*/  HGMMA.64x128x8.F32.TF32 R24, gdesc[UR8], R24 ;  /* 0x05e00000081879f0 */ /* 0x000fd80008702818 */
[----:B------:R-:W-:Y:S01]  /*10560*/  HGMMA.64x128x8.F32.TF32 R24, gdesc[UR20], R24 ;  /* 0x05e00000141879f0 */ /* 0x000fe20008702818 */
[----:B------:R-:W-:Y:S02]  /*10570*/  UIADD3.64 UR22, UR10, 0x4, URZ ;  /* 0x000000040a167897 */ /* 0x000fe4000fffe03f */
[----:B------:R-:W-:-:S09]  /*10580*/  UIADD3.64 UR20, UR8, 0x4, URZ ;  /* 0x0000000408147897 */ /* 0x000fd2000fffe03f */
        /* <DEDUP_REMOVED lines=8> */
[----:B------:R-:W-:Y:S02]  /*10610*/  UIADD3.64 UR20, UR8, 0x202, URZ ;  /* 0x0000020208147897 */ /* 0x000fe4000fffe03f */
[----:B------:R-:W-:Y:S02]  /*10620*/  UIADD3.64 UR10, UR10, 0x404, URZ ;  /* 0x000004040a0a7897 */ /* 0x000fe4000fffe03f */
[----:B------:R-:W-:-:S05]  /*10630*/  UIADD3.64 UR8, UR8, 0x204, URZ ;  /* 0x0000020408087897 */ /* 0x000fca000fffe03f */
[----:B------:R-:W-:-:S12]  /*10640*/  HGMMA.64x128x8.F32.TF32 R24, gdesc[UR20], R24 ;  /* 0x05e00000141879f0 */ /* 0x000fd80008702818 */
[----:B------:R-:W-:Y:S03]  /*10650*/  HGMMA.64x128x8.F32.TF32 R24, gdesc[UR8], R24, gsb0 ;  /* 0x05e00000081879f0 */ /* 0x000fe60008002818 */
[----:B------:R-:W-:Y:S02]  /*10660*/  WARPGROUP.DEPBAR.LE gsb0, 0x1 ;  /* 0x00008000000079c5 */ /* 0x000fe40000010100 */
[----:B------:R-:W-:Y:S06]  /*10670*/  BAR.SYNC.DEFER_BLOCKING 0x0 ;  /* 0x0000000000007b1d */ /* 0x000fec0000010000 */
[----:B------:R-:W-:Y:S01]  /*10680*/  @!PT LDS RZ, [RZ] ;  /* 0x00000000fffff984 */ /* 0x000fe20000000800 */
[----:B------:R-:W-:Y:S01]  /*10690*/  @!PT LDS RZ, [RZ] ;  /* 0x00000000fffff984 */ /* 0x000fe20000000800 */
[----:B------:R-:W-:Y:S01]  /*106a0*/  @!PT LDS RZ, [RZ] ;  /* 0x00000000fffff984 */ /* 0x000fe20000000800 */
[----:B------:R1:W-:Y:S02]  /*106b0*/  LDGSTS.E [R222+0x38000], desc[UR16][R158.64], P2 ;  /* 0x380000009ede7fae */ /* 0x0003e40009121850 */
[----:B-1----:R-:W-:-:S04]  /*106c0*/  LOP3.LUT R159, R0, 0x2, RZ, 0xfc, !PT ;  /* 0x00000002009f7812 */ /* 0x002fc800078efcff */
[----:B------:R-:W-:-:S04]  /*106d0*/  ISETP.GE.AND P2, PT, R159, UR12, PT ;  /* 0x0000000c9f007c0c */ /* 0x000fc8000bf46270 */
[----:B------:R-:W-:-:S04]  /*106e0*/  SEL R158, RZ, 0x4, P2 ;  /* 0x00000004ff9e7807 */ /* 0x000fc80001000000 */
[----:B------:R-:W-:-:S04]  /*106f0*/  SEL R158, R158, RZ, !P1 ;  /* 0x000000ff9e9e7207 */ /* 0x000fc80004800000 */
[----:B------:R-:W-:Y:S02]  /*10700*/  ISETP.NE.U32.AND P2, PT, R158, RZ, PT ;  /* 0x000000ff9e00720c */ /* 0x000fe40003f45070 */
[----:B------:R-:W-:-:S05]  /*10710*/  IADD3 R158, P3, R8, R111, RZ ;  /* 0x0000006f089e7210 */ /* 0x000fca0007f7e0ff */
[----:B------:R-:W-:-:S06]  /*10720*/  IMAD.X R159, R7, 0x1, R110, P3 ;  /* 0x00000001079f7824 */ /* 0x000fcc00018e066e */
        /* <DEDUP_REMOVED lines=17> */
[----:B-1----:R-:W-:Y:S02]  /*10840*/  LOP3.LUT R159, R0, 0x4, RZ, 0xfc, !PT ;  /* 0x00000004009f7812 */ /* 0x002fe400078efcff */
[----:B------:R-:W-:Y:S02]  /*10850*/  LOP3.LUT R222, R3, 0x10, RZ, 0x3c, !PT ;  /* 0x0000001003de7812 */ /* 0x000fe400078e3cff */
[----:B------:R-:W-:-:S03]  /*10860*/  ISETP.GE.AND P2, PT, R159, UR12, PT ;  /* 0x0000000c9f007c0c */ /* 0x000fc6000bf46270 */
[----:B------:R-:W-:Y:S01]  /*10870*/  VIADD R222, R222, UR5 ;  /* 0x00000005dede7c36 */ /* 0x000fe20008000000 */
        /* <DEDUP_REMOVED lines=204> */
[----:B------:R-:W-:Y:S01]  /*11540*/  SEL R158, RZ, 0x4, P2 ;  /* 0x00000004ff9e7807 */ /* 0x000fe20001000000 */
[----:B------:R-:W-:-:S03]  /*11550*/  ULEA UR5, UR13, UR7, 0xf ;  /* 0x000000070d057291 */ /* 0x000fc6000f8e783f */
        /* <DEDUP_REMOVED lines=28> */
[----:B------:R1:W-:Y:S04]  /*11720*/  LDGSTS.E [R222+0x3a008], desc[UR16][R158.64], P2 ;  /* 0x3a0080009ede7fae */ /* 0x0003e80009121850 */
[----:B------:R-:W0:Y:S01]  /*11730*/  LDGDEPBAR ;  /* 0x00000000000079af */ /* 0x000e220000000000 */
[----:B-1----:R-:W1:Y:S01]  /*11740*/  S2R R159, SR_TID.X ;  /* 0x00000000009f7919 */ /* 0x002e620000002100 */
[----:B------:R-:W-:Y:S01]  /*11750*/  VIADD R222, R4, UR5 ;  /* 0x0000000504de7c36 */ /* 0x000fe20008000000 */
[----:B-1----:R-:W-:-:S04]  /*11760*/  LOP3.LUT R159, R159, 0x3f, RZ, 0xc0, !PT ;  /* 0x0000003f9f9f7812 */ /* 0x002fc800078ec0ff */
[----:B------:R-:W-:-:S04]  /*11770*/  ISETP.GE.AND P2, PT, R159, UR12, PT ;  /* 0x0000000c9f007c0c */ /* 0x000fc8000bf46270 */
[----:B------:R-:W-:-:S04]  /*11780*/  SEL R158, RZ, 0x4, P2 ;  /* 0x00000004ff9e7807 */ /* 0x000fc80001000000 */
[----:B------:R-:W-:-:S04]  /*11790*/  SEL R158, R158, RZ, !P1 ;  /* 0x000000ff9e9e7207 */ /* 0x000fc80004800000 */
[----:B------:R-:W-:Y:S02]  /*117a0*/  ISETP.NE.U32.AND P1, PT, R158, RZ, PT ;  /* 0x000000ff9e00720c */ /* 0x000fe40003f25070 */
[----:B------:R-:W-:-:S05]  /*117b0*/  IADD3 R158, P2, R155, R89, RZ ;  /* 0x000000599b9e7210 */ /* 0x000fca0007f5e0ff */
[----:B------:R-:W-:-:S06]  /*117c0*/  IMAD.X R159, R9, 0x1, R88, P2 ;  /* 0x00000001099f7824 */ /* 0x000fcc00010e0658 */
[----:B------:R1:W-:Y:S02]  /*117d0*/  LDGSTS.E [R222], desc[UR16][R158.64], P1 ;  /* 0x000000009ede7fae */ /* 0x0003e40008921850 */
[----:B-1----:R-:W-:-:S05]  /*117e0*/  IADD3 R158, P2, R155, R17, RZ ;  /* 0x000000119b9e7210 */ /* 0x002fca0007f5e0ff */
[----:B------:R-:W-:-:S05]  /*117f0*/  IMAD.X R159, R9, 0x1, R16, P2 ;  /* 0x00000001099f7824 */ /* 0x000fca00010e0610 */
[----:B------:R1:W-:Y:S02]  /*11800*/  LDGSTS.E [R222+0x400], desc[UR16][R158.64], P1 ;  /* 0x004000009ede7fae */ /* 0x0003e40008921850 */
        /* <DEDUP_REMOVED lines=35> */
[----:B------:R1:W-:Y:S04]  /*11a40*/  LDGSTS.E [R222+0x3400], desc[UR16][R158.64], P1 ;  /* 0x034000009ede7fae */ /* 0x0003e80008921850 */
[----:B------:R-:W1:Y:S02]  /*11a50*/  LDL R159, [R1+0xc] ;  /* 0x00000c00019f7983 */ /* 0x000e640000100800 */
[----:B-1----:R-:W-:Y:S02]  /*11a60*/  IADD3 R158, P2, R155, R159, RZ ;  /* 0x0000009f9b9e7210 */ /* 0x002fe40007f5e0ff */
[----:B------:R-:W2:Y:S03]  /*11a70*/  LDL R159, [R1+0x10] ;  /* 0x00001000019f7983 */ /* 0x000ea60000100800 */
[----:B--2---:R-:W-:-:S05]  /*11a80*/  IMAD.X R159, R9, 0x1, R159, P2 ;  /* 0x00000001099f7824 */ /* 0x004fca00010e069f */
[----:B------:R1:W-:Y:S04]  /*11a90*/  LDGSTS.E [R222+0x3800], desc[UR16][R158.64], P1 ;  /* 0x038000009ede7fae */ /* 0x0003e80008921850 */
[----:B------:R-:W1:Y:S02]  /*11aa0*/  LDL R159, [R1+0x2c] ;  /* 0x00002c00019f7983 */ /* 0x000e640000100800 */
[----:B-1----:R-:W-:Y:S02]  /*11ab0*/  IADD3 R158, P2, R155, R159, RZ ;  /* 0x0000009f9b9e7210 */ /* 0x002fe40007f5e0ff */
[----:B------:R-:W2:Y:S03]  /*11ac0*/  LDL R159, [R1+0x30] ;  /* 0x00003000019f7983 */ /* 0x000ea60000100800 */
[----:B--2---:R-:W-:-:S05]  /*11ad0*/  IMAD.X R159, R9, 0x1, R159, P2 ;  /* 0x00000001099f7824 */ /* 0x004fca00010e069f */
[----:B------:R1:W-:Y:S02]  /*11ae0*/  LDGSTS.E [R222+0x3c00], desc[UR16][R158.64], P1 ;  /* 0x03c000009ede7fae */ /* 0x0003e40008921850 */
[----:B-1----:R-:W-:Y:S02]  /*11af0*/  LOP3.LUT R222, R4, 0x20, RZ, 0x3c, !PT ;  /* 0x0000002004de7812 */ /* 0x002fe400078e3cff */
[----:B------:R-:W-:-:S03]  /*11b00*/  IADD3 R158, P2, R155, R23, RZ ;  /* 0x000000179b9e7210 */ /* 0x000fc60007f5e0ff */
[----:B------:R-:W-:Y:S02]  /*11b10*/  VIADD R222, R222, UR5 ;  /* 0x00000005dede7c36 */ /* 0x000fe40008000000 */
        /* <DEDUP_REMOVED lines=92> */
[----:B------:R-:W2:Y:S01]  /*120e0*/  LDL R159, [R1] ;  /* 0x00000000019f7983 */ /* 0x000ea20000100800 */
[----:B-1----:R-:W-:-:S05]  /*120f0*/  IADD3 R158, P2, R155, R252, RZ ;  /* 0x000000fc9b9e7210 */ /* 0x002fca0007f5e0ff */
[----:B--2---:R-:W-:-:S05]  /*12100*/  IMAD.X R159, R9, 0x1, R159, P2 ;  /* 0x00000001099f7824 */ /* 0x004fca00010e069f */
        /* <DEDUP_REMOVED lines=64> */
[----:B------:R-:W2:Y:S01]  /*12510*/  LDL R159, [R1+0x48] ;  /* 0x00004800019f7983 */ /* 0x000ea20000100800 */
[----:B------:R-:W-:Y:S01]  /*12520*/  UIADD3 UR4, UR4, 0x1, URZ ;  /* 0x0000000104047890 */ /* 0x000fe2000fffe03f */
[----:B------:R-:W-:Y:S01]  /*12530*/  LEA R8, P3, R5, R8, 0x2 ;  /* 0x0000000805087211 */ /* 0x000fe200078610ff */
[----:B------:R-:W-:Y:S01]  /*12540*/  UIADD3 UR12, UR12, -0x40, URZ ;  /* 0xffffffc00c0c7890 */ /* 0x000fe2000fffe03f */
[----:B--2---:R-:W-:-:S05]  /*12550*/  IMAD.X R159, R9, 0x1, R159, P2 ;  /* 0x00000001099f7824 */ /* 0x004fca00010e069f */
[----:B------:R1:W-:Y:S01]  /*12560*/  LDGSTS.E [R222+0x3f00], desc[UR16][R158.64], P1 ;  /* 0x03f000009ede7fae */ /* 0x0003e20008921850 */
[----:B------:R-:W-:Y:S02]  /*12570*/  ISETP.NE.U32.AND P1, PT, R154, UR4, PT ;  /* 0x000000049a007c0c */ /* 0x000fe4000bf25070 */
[C---:B------:R-:W-:Y:S01]  /*12580*/  LEA R155, P2, R6.reuse, R155, 0x2 ;  /* 0x0000009b069b7211 */ /* 0x040fe200078410ff */
[----:B------:R-:W0:Y:S01]  /*12590*/  LDGDEPBAR ;  /* 0x00000000000079af */ /* 0x000e220000000000 */
[----:B-1----:R-:W-:Y:S02]  /*125a0*/  SHF.R.S32.HI R159, RZ, 0x1f, R5 ;  /* 0x0000001fff9f7819 */ /* 0x002fe40000011405 */
[----:B------:R-:W-:Y:S02]  /*125b0*/  SHF.R.S32.HI R158, RZ, 0x1f, R6 ;  /* 0x0000001fff9e7819 */ /* 0x000fe40000011406 */
[----:B------:R-:W-:Y:S02]  /*125c0*/  SHF.L.U64.HI R159, R5, 0x2, R159 ;  /* 0x00000002059f7819 */ /* 0x000fe4000001029f */
[----:B------:R-:W-:-:S03]  /*125d0*/  SHF.L.U64.HI R158, R6, 0x2, R158 ;  /* 0x00000002069e7819 */ /* 0x000fc6000001029e */
[----:B------:R-:W-:Y:S02]  /*125e0*/  IMAD.X R7, R7, 0x1, R159, P3 ;  /* 0x0000000107077824 */ /* 0x000fe400018e069f */
[----:B------:R-:W-:Y:S01]  /*125f0*/  IMAD.X R9, R9, 0x1, R158, P2 ;  /* 0x0000000109097824 */ /* 0x000fe200010e069e */
[----:B------:R-:W-:Y:S06]  /*12600*/  @P1 BRA `(.L_x_1) ;  /* 0xffffffdc003c1947 */ /* 0x000fec000383ffff */
.L_x_0:
[----:B------:R-:W1:Y:S01]  /*12610*/  S2R R222, SR_TID.X ;  /* 0x0000000000de7919 */ /* 0x000e620000002100 */
[----:B------:R-:W2:Y:S01]  /*12620*/  S2R R154, SR_TID.X ;  /* 0x00000000009a7919 */ /* 0x000ea20000002100 */
[----:B------:R-:W3:Y:S01]  /*12630*/  S2R R158, SR_TID.X ;  /* 0x00000000009e7919 */ /* 0x000ee20000002100 */
[----:B------:R-:W-:Y:S02]  /*12640*/  WARPGROUP.DEPBAR.LE gsb0, 0x0 ;  /* 0x00008000000079c5 */ /* 0x000fe40000010000 */
[----:B------:R-:W-:-:S04]  /*12650*/  DEPBAR.LE SB0, 0x0 ;  /* 0x000080000000791a */ /* 0x000fc80000000000 */
[----:B------:R-:W4:Y:S01]  /*12660*/  LDL.LU R159, [R1+0x2c4] ;  /* 0x0002c400019f7983 */ /* 0x000f220000300800 */
[----:B------:R-:W-:-:S03]  /*12670*/  ULDC UR4, c[0x0][0x244] ;  /* 0x0000910000047ab9 */ /* 0x000fc60000000800 */
[----:B------:R-:W4:Y:S04]  /*12680*/  LDL.LU R90, [R1+0x158] ;  /* 0x00015800015a7983 */ /* 0x000f280000300800 */
[----:B------:R-:W4:Y:S04]  /*12690*/  LDL.LU R89, [R1+0x154] ;  /* 0x0001540001597983 */ /* 0x000f280000300800 */
[----:B------:R-:W4:Y:S04]  /*126a0*/  LDL.LU R91, [R1+0x150] ;  /* 0x00015000015b7983 */ /* 0x000f280000300800 */
[----:B------:R-:W4:Y:S01]  /*126b0*/  LDL.LU R94, [R1+0x14c] ;  /* 0x00014c00015e7983 */ /* 0x000f220000300800 */
[----:B-1----:R-:W-:-:S03]  /*126c0*/  IMAD.SHL.U32 R222, R222, 0x8, RZ ;  /* 0x00000008dede7824 */ /* 0x002fc600078e00ff */
[----:B------:R-:W4:Y:S01]  /*126d0*/  LDL.LU R93, [R1+0x148] ;  /* 0x00014800015d7983 */ /* 0x000f220000300800 */
[----:B--2---:R-:W-:Y:S01]  /*126e0*/  IMAD.SHL.U32 R154, R154, 0x80, RZ ;  /* 0x000000809a9a7824 */ /* 0x004fe200078e00ff */
[----:B------:R-:W-:Y:S01]  /*126f0*/  LOP3.LUT R222, R222, 0x380, RZ, 0xc0, !PT ;  /* 0x00000380dede7812 */ /* 0x000fe200078ec0ff */
[----:B---3--:R-:W-:-:S03]  /*12700*/  IMAD.SHL.U32 R158, R158, 0x10, RZ ;  /* 0x000000109e9e7824 */ /* 0x008fc600078e00ff */
[----:B------:R-:W-:Y:S02]  /*12710*/  LOP3.LUT R154, R154, 0x400, RZ, 0xc0, !PT ;  /* 0x000004009a9a7812 */ /* 0x000fe400078ec0ff */
[----:B------:R-:W-:Y:S02]  /*12720*/  LOP3.LUT R88, R158, 0x70, RZ, 0xc0, !PT ;  /* 0x000000709e587812 */ /* 0x000fe400078ec0ff */
[----:B------:R-:W-:Y:S02]  /*12730*/  IADD3 R3, R222, UR7, R154 ;  /* 0x00000007de037c10 */ /* 0x000fe4000fffe09a */
[----:B------:R-:W-:Y:S01]  /*12740*/  LOP3.LUT R0, R158, 0x7f0, RZ, 0xc0, !PT ;  /* 0x000007f09e007812 */ /* 0x000fe200078ec0ff */
[----:B------:R-:W-:Y:S02]  /*12750*/  BAR.SYNC.DEFER_BLOCKING 0x0 ;  /* 0x0000000000007b1d */ /* 0x000fe40000010000 */
[----:B------:R-:W-:-:S06]  /*12760*/  IMAD.IADD R88, R88, 0x1, R3 ;  /* 0x0000000158587824 */ /* 0x000fcc00078e0203 */
[----:B------:R-:W1:Y:S01]  /*12770*/  LDC R3, c[0x0][0x248] ;  /* 0x00009200ff037b82 */ /* 0x000e620000000800 */
[----:B------:R-:W-:Y:S07]  /*12780*/  STSM.16.M88.4 [R88], R24 ;  /* 0x0000001858007844 */ /* 0x000fee0000000200 */
[----:B------:R-:W-:Y:S06]  /*12790*/  BAR.SYNC.DEFER_BLOCKING 0x0 ;  /* 0x0000000000007b1d */ /* 0x000fec0000010000 */
[----:B------:R-:W2:Y:S02]  /*127a0*/  LDS.128 R4, [R0+UR7] ;  /* 0x0000000700047984 */ /* 0x000ea40008000c00 */
[----:B------:R-:W-:Y:S06]  /*127b0*/  BAR.SYNC.DEFER_BLOCKING 0x0 ;  /* 0x0000000000007b1d */ /* 0x000fec0000010000 */
[----:B------:R-:W-:Y:S02]  /*127c0*/  STSM.16.M88.4 [R88], R28 ;  /* 0x0000001c58007844 */ /* 0x000fe40000000200 */
[----:B------:R-:W-:Y:S06]  /*127d0*/  BAR.SYNC.DEFER_BLOCKING 0x0 ;  /* 0x0000000000007b1d */ /* 0x000fec0000010000 */
[----:B------:R-:W3:Y:S02]  /*127e0*/  LDS.128 R8, [R0+UR7] ;  /* 0x0000000700087984 */ /* 0x000ee40008000c00 */
[----:B------:R-:W-:Y:S06]  /*127f0*/  BAR.SYNC.DEFER_BLOCKING 0x0 ;  /* 0x0000000000007b1d */ /* 0x000fec0000010000 */
[----:B------:R-:W-:Y:S02]  /*12800*/  STSM.16.M88.4 [R88], R32 ;  /* 0x0000002058007844 */ /* 0x000fe40000000200 */
[----:B------:R-:W-:Y:S06]  /*12810*/  BAR.SYNC.DEFER_BLOCKING 0x0 ;  /* 0x0000000000007b1d */ /* 0x000fec0000010000 */
[----:B-----5:R-:W3:Y:S02]  /*12820*/  LDS.128 R12, [R0+UR7] ;  /* 0x00000007000c7984 */ /* 0x020ee40008000c00 */
[----:B------:R-:W-:Y:S06]  /*12830*/  BAR.SYNC.DEFER_BLOCKING 0x0 ;  /* 0x0000000000007b1d */ /* 0x000fec0000010000 */
[----:B------:R-:W-:Y:S02]  /*12840*/  STSM.16.M88.4 [R88], R36 ;  /* 0x0000002458007844 */ /* 0x000fe40000000200 */
[----:B------:R-:W-:Y:S06]  /*12850*/  BAR.SYNC.DEFER_BLOCKING 0x0 ;  /* 0x0000000000007b1d */ /* 0x000fec0000010000 */
[----:B------:R-:W3:Y:S02]  /*12860*/  LDS.128 R16, [R0+UR7] ;  /* 0x0000000700107984 */ /* 0x000ee40008000c00 */
[----:B------:R-:W-:Y:S06]  /*12870*/  BAR.SYNC.DEFER_BLOCKING 0x0 ;  /* 0x0000000000007b1d */ /* 0x000fec0000010000 */
[----:B------:R-:W-:Y:S02]  /*12880*/  STSM.16.M88.4 [R88], R40 ;  /* 0x0000002858007844 */ /* 0x000fe40000000200 */
[----:B------:R-:W-:Y:S01]  /*12890*/  BAR.SYNC.DEFER_BLOCKING 0x0 ;  /* 0x0000000000007b1d */ /* 0x000fe20000010000 */
[----:B------:R-:W-:-:S02]  /*128a0*/  ISETP.LT.AND P3, PT, R2, R157, !P0 ;  /* 0x0000009d0200720c */ /* 0x000fc40004761270 */
[----:B----4-:R-:W-:-:S03]  /*128b0*/  ISETP.LT.AND P2, PT, R159, R157, !P0 ;  /* 0x0000009d9f00720c */ /* 0x010fc60004741270 */
[----:B------:R-:W4:Y:S02]  /*128c0*/  LDS.128 R20, [R0+UR7] ;  /* 0x0000000700147984 */ /* 0x000f240008000c00 */
[----:B------:R-:W-:Y:S06]  /*128d0*/  BAR.SYNC.DEFER_BLOCKING 0x0 ;  /* 0x0000000000007b1d */ /* 0x000fec0000010000 */
[----:B------:R-:W-:Y:S02]  /*128e0*/  STSM.16.M88.4 [R88], R44 ;  /* 0x0000002c58007844 */ /* 0x000fe40000000200 */
[----:B------:R-:W-:Y:S06]  /*128f0*/  BAR.SYNC.DEFER_BLOCKING 0x0 ;  /* 0x0000000000007b1d */ /* 0x000fec0000010000 */
        /* <DEDUP_REMOVED lines=14> */
[----:B------:R1:W-:Y:S02]  /*129e0*/  STSM.16.M88.4 [R88], R60 ;  /* 0x0000003c58007844 */ /* 0x0003e40000000200 */
[----:B------:R-:W-:Y:S06]  /*129f0*/  BAR.SYNC.DEFER_BLOCKING 0x0 ;  /* 0x0000000000007b1d */ /* 0x000fec0000010000 */
[----:B------:R-:W4:Y:S02]  /*12a00*/  LDS.128 R40, [R0+UR7] ;  /* 0x0000000700287984 */ /* 0x000f240008000c00 */
[----:B------:R-:W-:Y:S01]  /*12a10*/  BAR.SYNC.DEFER_BLOCKING 0x0 ;  /* 0x0000000000007b1d */ /* 0x000fe20000010000 */
[----:B-1----:R-:W-:Y:S01]  /*12a20*/  IMAD R60, R90, UR4, RZ ;  /* 0x000000045a3c7c24 */ /* 0x002fe2000f8e02ff */
[----:B------:R-:W-:Y:S01]  /*12a30*/  ISETP.LT.AND P1, PT, R89, R157, !P0 ;  /* 0x0000009d5900720c */ /* 0x000fe20004721270 */
[----:B------:R-:W-:-:S03]  /*12a40*/  IMAD R61, R2, R3, RZ ;  /* 0x00000003023d7224 */ /* 0x000fc600078e02ff */
[----:B------:R-:W-:Y:S01]  /*12a50*/  ULDC.64 UR4, c[0x0][0x220] ;  /* 0x0000880000047ab9 */ /* 0x000fe20000000a00 */
[----:B------:R-:W2:Y:S04]  /*12a60*/  LDL.LU R90, [R1+0x144] ;  /* 0x00014400015a7983 */ /* 0x000ea80000300800 */
[----:B------:R1:W-:Y:S01]  /*12a70*/  STSM.16.M88.4 [R88], R64 ;  /* 0x0000004058007844 */ /* 0x0003e20000000200 */
[----:B------:R-:W-:Y:S01]  /*12a80*/  BAR.SYNC.DEFER_BLOCKING 0x0 ;  /* 0x0000000000007b1d */ /* 0x000fe20000010000 */
[----:B-1----:R-:W-:-:S05]  /*12a90*/  IMAD R65, R89, R3, RZ ;  /* 0x0000000359417224 */ /* 0x002fca00078e02ff */
[----:B------:R-:W3:Y:S01]  /*12aa0*/  LDL.LU R89, [R1+0x140] ;  /* 0x0001400001597983 */ /* 0x000ee20000300800 */
[----:B------:R-:W-:-:S03]  /*12ab0*/  LEA R2, P4, R60, UR4, 0x2 ;  /* 0x000000043c027c11 */ /* 0x000fc6000f8810ff */
[----:B------:R-:W4:Y:S04]  /*12ac0*/  LDL.LU R92, [R1+0x13c] ;  /* 0x00013c00015c7983 */ /* 0x000f280000300800 */
[----:B------:R-:W1:Y:S01]  /*12ad0*/  LDS.128 R44, [R0+UR7] ;  /* 0x00000007002c7984 */ /* 0x000e620008000c00 */
[----:B------:R-:W-:Y:S06]  /*12ae0*/  BAR.SYNC.DEFER_BLOCKING 0x0 ;  /* 0x0000000000007b1d */ /* 0x000fec0000010000 */
[----:B------:R1:W-:Y:S02]  /*12af0*/  STSM.16.M88.4 [R88], R68 ;  /* 0x0000004458007844 */ /* 0x0003e40000000200 */
[----:B------:R-:W-:Y:S06]  /*12b00*/  BAR.SYNC.DEFER_BLOCKING 0x0 ;  /* 0x0000000000007b1d */ /* 0x000fec0000010000 */
[----:B------:R-:W4:Y:S02]  /*12b10*/  LDS.128 R48, [R0+UR7] ;  /* 0x0000000700307984 */ /* 0x000f240008000c00 */
[----:B------:R-:W-:Y:S06]  /*12b20*/  BAR.SYNC.DEFER_BLOCKING 0x0 ;  /* 0x0000000000007b1d */ /* 0x000fec0000010000 */
[----:B------:R1:W-:Y:S02]  /*12b30*/  STSM.16.M88.4 [R88], R72 ;  /* 0x0000004858007844 */ /* 0x0003e40000000200 */
[----:B------:R-:W-:Y:S06]  /*12b40*/  BAR.SYNC.DEFER_BLOCKING 0x0 ;  /* 0x0000000000007b1d */ /* 0x000fec0000010000 */
[----:B------:R-:W4:Y:S02]  /*12b50*/  LDS.128 R52, [R0+UR7] ;  /* 0x0000000700347984 */ /* 0x000f240008000c00 */
[----:B------:R-:W-:Y:S06]  /*12b60*/  BAR.SYNC.DEFER_BLOCKING 0x0 ;  /* 0x0000000000007b1d */ /* 0x000fec0000010000 */
[----:B------:R-:W-:Y:S02]  /*12b70*/  STSM.16.M88.4 [R88], R76 ;  /* 0x0000004c58007844 */ /* 0x000fe40000000200 */
[----:B------:R-:W-:Y:S06]  /*12b80*/  BAR.SYNC.DEFER_BLOCKING 0x0 ;  /* 0x0000000000007b1d */ /* 0x000fec0000010000 */
[----:B------:R-:W4:Y:S02]  /*12b90*/  LDS.128 R56, [R0+UR7] ;  /* 0x0000000700387984 */ /* 0x000f240008000c00 */
[----:B------:R-:W-:Y:S01]  /*12ba0*/  BAR.SYNC.DEFER_BLOCKING 0x0 ;  /* 0x0000000000007b1d */ /* 0x000fe20000010000 */
[----:B------:R-:W-:-:S02]  /*12bb0*/  LEA.HI.X.SX32 R64, R60, UR5, 0x2, P4 ;  /* 0x000000053c407c11 */ /* 0x000fc4000a0f16ff */
[----:B------:R-:W-:-:S03]  /*12bc0*/  LEA R66, P6, R61, R2, 0x2 ;  /* 0x000000023d427211 */ /* 0x000fc600078c10ff */
[----:B------:R-:W-:Y:S01]  /*12bd0*/  STSM.16.M88.4 [R88], R80 ;  /* 0x0000005058007844 */ /* 0x000fe20000000200 */
[----:B------:R-:W-:Y:S01]  /*12be0*/  LEA.HI.X.SX32 R67, R61, R64, 0x2, P6 ;  /* 0x000000403d437211 */ /* 0x000fe200030f16ff */
[----:B------:R-:W-:Y:S06]  /*12bf0*/  BAR.SYNC.DEFER_BLOCKING 0x0 ;  /* 0x0000000000007b1d */ /* 0x000fec0000010000 */
[----:B------:R-:W4:Y:S02]  /*12c00*/  LDS.128 R60, [R0+UR7] ;  /* 0x00000007003c7984 */ /* 0x000f240008000c00 */
[----:B------:R-:W-:Y:S01]  /*12c10*/  BAR.SYNC.DEFER_BLOCKING 0x0 ;  /* 0x0000000000007b1d */ /* 0x000fe20000010000 */
[C---:B------:R-:W-:Y:S01]  /*12c20*/  ISETP.LT.AND P4, PT, R91.reuse, R157, !P0 ;  /* 0x0000009d5b00720c */ /* 0x040fe20004781270 */
[----:B-1----:R-:W-:Y:S01]  /*12c30*/  IMAD R71, R91, R3, RZ ;  /* 0x000000035b477224 */ /* 0x002fe200078e02ff */
[----:B------:R-:W-:-:S03]  /*12c40*/  LEA R68, P5, R65, R2, 0x2 ;  /* 0x0000000241447211 */ /* 0x000fc600078a10ff */
[----:B------:R-:W4:Y:S04]  /*12c50*/  LDL.LU R91, [R1+0x138] ;  /* 0x00013800015b7983 */ /* 0x000f280000300800 */
[----:B------:R1:W-:Y:S01]  /*12c60*/  STSM.16.M88.4 [R88], R84 ;  /* 0x0000005458007844 */ /* 0x0003e20000000200 */
[----:B------:R-:W-:Y:S01]  /*12c70*/  BAR.SYNC.DEFER_BLOCKING 0x0 ;  /* 0x0000000000007b1d */ /* 0x000fe20000010000 */
[----:B------:R-:W-:Y:S02]  /*12c80*/  LEA R70, P6, R71, R2, 0x2 ;  /* 0x0000000247467211 */ /* 0x000fe400078c10ff */
[-C--:B------:R-:W-:Y:S02]  /*12c90*/  LEA.HI.X.SX32 R69, R65, R64.reuse, 0x2, P5 ;  /* 0x0000004041457211 */ /* 0x080fe400028f16ff */
[----:B------:R-:W-:Y:S01]  /*12ca0*/  LEA.HI.X.SX32 R71, R71, R64, 0x2, P6 ;  /* 0x0000004047477211 */ /* 0x000fe200030f16ff */
[-C--:B------:R-:W-:Y:S01]  /*12cb0*/  IMAD R73, R94, R3.reuse, RZ ;  /* 0x000000035e497224 */ /* 0x080fe200078e02ff */
[----:B-1----:R-:W4:Y:S01]  /*12cc0*/  LDL.LU R88, [R1+0x134] ;  /* 0x0001340001587983 */ /* 0x002f220000300800 */
[----:B------:R-:W-:-:S02]  /*12cd0*/  IMAD R65, R93, R3, RZ ;  /* 0x000000035d417224 */ /* 0x000fc400078e02ff */
[----:B--2---:R-:W-:Y:S01]  /*12ce0*/  IMAD R75, R90, R3, RZ ;  /* 0x000000035a4b7224 */ /* 0x004fe200078e02ff */
[----:B------:R-:W-:Y:S01]  /*12cf0*/  LEA R72, P5, R73, R2, 0x2 ;  /* 0x0000000249487211 */ /* 0x000fe200078a10ff */
[----:B------:R1:W-:Y:S01]  /*12d00*/  @P3 STG.E desc[UR16][R66.64], R4 ;  /* 0x0000000442003986 */ /* 0x0003e2000c101910 */
[----:B------:R-:W-:-:S03]  /*12d10*/  ISETP.LT.AND P3, PT, R94, R157, !P0 ;  /* 0x0000009d5e00720c */ /* 0x000fc60004761270 */
[----:B------:R2:W-:Y:S01]  /*12d20*/  @P1 STG.E desc[UR16][R68.64], R5 ;  /* 0x0000000544001986 */ /* 0x0005e2000c101910 */
[----:B------:R-:W-:-:S03]  /*12d30*/  ISETP.LT.AND P1, PT, R93, R157, !P0 ;  /* 0x0000009d5d00720c */ /* 0x000fc60004721270 */
[----:B------:R-:W-:Y:S01]  /*12d40*/  @P4 STG.E desc[UR16][R70.64], R6 ;  /* 0x0000000646004986 */ /* 0x000fe2000c101910 */
[----:B------:R-:W-:-:S03]  /*12d50*/  ISETP.LT.AND P4, PT, R90, R157, !P0 ;  /* 0x0000009d5a00720c */ /* 0x000fc60004781270 */
[----:B------:R-:W2:Y:S04]  /*12d60*/  LDL.LU R93, [R1+0x130] ;  /* 0x00013000015d7983 */ /* 0x000ea80000300800 */
[----:B------:R-:W2:Y:S01]  /*12d70*/  LDL.LU R90, [R1+0x12c] ;  /* 0x00012c00015a7983 */ /* 0x000ea20000300800 */
[----:B------:R-:W-:Y:S01]  /*12d80*/  LEA.HI.X.SX32 R73, R73, R64, 0x2, P5 ;  /* 0x0000004049497211 */ /* 0x000fe200028f16ff */
[----:B---3--:R-:W-:-:S04]  /*12d90*/  IMAD R77, R89, R3, RZ ;  /* 0x00000003594d7224 */ /* 0x008fc800078e02ff */
[----:B------:R3:W-:Y:S01]  /*12da0*/  @P3 STG.E desc[UR16][R72.64], R7 ;  /* 0x0000000748003986 */ /* 0x0007e2000c101910 */
[----:B------:R-:W-:-:S03]  /*12db0*/  ISETP.LT.AND P3, PT, R89, R157, !P0 ;  /* 0x0000009d5900720c */ /* 0x000fc60004761270 */
[----:B------:R-:W3:Y:S01]  /*12dc0*/  LDL.LU R89, [R1+0x128] ;  /* 0x0001280001597983 */ /* 0x000ee20000300800 */
[-C--:B-1----:R-:W-:Y:S02]  /*12dd0*/  LEA R66, P6, R65, R2.reuse, 0x2 ;  /* 0x0000000241427211 */ /* 0x082fe400078c10ff */
[----:B------:R-:W-:Y:S02]  /*12de0*/  LEA R74, P5, R75, R2, 0x2 ;  /* 0x000000024b4a7211 */ /* 0x000fe400078a10ff */
[-C--:B------:R-:W-:Y:S01]  /*12df0*/  LEA.HI.X.SX32 R67, R65, R64.reuse, 0x2, P6 ;  /* 0x0000004041437211 */ /* 0x080fe200030f16ff */
[----:B----4-:R-:W-:Y:S01]  /*12e00*/  IMAD R65, R92, R3, RZ ;  /* 0x000000035c417224 */ /* 0x010fe200078e02ff */
[----:B------:R-:W-:-:S03]  /*12e10*/  LEA.HI.X.SX32 R75, R75, R64, 0x2, P5 ;  /* 0x000000404b4b7211 */ /* 0x000fc600028f16ff */
[----:B------:R1:W-:Y:S01]  /*12e20*/  @P1 STG.E desc[UR16][R66.64], R8 ;  /* 0x0000000842001986 */ /* 0x0003e2000c101910 */
[----:B------:R-:W-:Y:S02]  /*12e30*/  ISETP.LT.AND P1, PT, R92, R157, !P0 ;  /* 0x0000009d5c00720c */ /* 0x000fe40004721270 */
[-C--:B------:R-:W-:Y:S01]  /*12e40*/  LEA R4, P6, R77, R2.reuse, 0x2 ;  /* 0x000000024d047211 */ /* 0x080fe200078c10ff */
[----:B------:R-:W4:Y:S01]  /*12e50*/  LDL.LU R92, [R1+0x124] ;  /* 0x00012400015c7983 */ /* 0x000f220000300800 */
[----:B--2---:R-:W-:Y:S02]  /*12e60*/  LEA R68, P5, R65, R2, 0x2 ;  /* 0x0000000241447211 */ /* 0x004fe400078a10ff */
[-C--:B------:R-:W-:Y:S01]  /*12e70*/  LEA.HI.X.SX32 R5, R77, R64.reuse, 0x2, P6 ;  /* 0x000000404d057211 */ /* 0x080fe200030f16ff */
[----:B------:R-:W-:Y:S01]  /*12e80*/  @P4 STG.E desc[UR16][R74.64], R9 ;  /* 0x000000094a004986 */ /* 0x000fe2000c101910 */
[----:B------:R-:W-:-:S03]  /*12e90*/  LEA.HI.X.SX32 R69, R65, R64, 0x2, P5 ;  /* 0x0000004041457211 */ /* 0x000fc600028f16ff */
[----:B------:R-:W-:Y:S04]  /*12ea0*/  @P3 STG.E desc[UR16][R4.64], R10 ;  /* 0x0000000a04003986 */ /* 0x000fe8000c101910 */
[----:B------:R2:W-:Y:S01]  /*12eb0*/  @P1 STG.E desc[UR16][R68.64], R11 ;  /* 0x0000000b44001986 */ /* 0x0005e2000c101910 */
[C---:B------:R-:W-:Y:S01]  /*12ec0*/  ISETP.LT.AND P4, PT, R91.reuse, R157, !P0 ;  /* 0x0000009d5b00720c */ /* 0x040fe20004781270 */
[----:B---3--:R-:W-:Y:S02]  /*12ed0*/  IMAD R7, R91, R3, RZ ;  /* 0x000000035b077224 */ /* 0x008fe400078e02ff */
[----:B------:R-:W3:Y:S03]  /*12ee0*/  LDL.LU R91, [R1+0x120] ;  /* 0x00012000015b7983 */ /* 0x000ee60000300800 */
[----:B------:R-:W-:-:S04]  /*12ef0*/  LEA R6, P6, R7, R2, 0x2 ;  /* 0x0000000207067211 */ /* 0x000fc800078c10ff */
[----:B------:R-:W-:-:S05]  /*12f00*/  LEA.HI.X.SX32 R7, R7, R64, 0x2, P6 ;  /* 0x0000004007077211 */ /* 0x000fca00030f16ff */
[----:B------:R4:W-:Y:S01]  /*12f10*/  @P4 STG.E desc[UR16][R6.64], R12 ;  /* 0x0000000c06004986 */ /* 0x0009e2000c101910 */
[C---:B------:R-:W-:Y:S01]  /*12f20*/  ISETP.LT.AND P3, PT, R88.reuse, R157, !P0 ;  /* 0x0000009d5800720c */ /* 0x040fe20004761270 */
[----:B------:R-:W-:Y:S02]  /*12f30*/  IMAD R65, R88, R3, RZ ;  /* 0x0000000358417224 */ /* 0x000fe400078e02ff */
[----:B------:R-:W3:Y:S03]  /*12f40*/  LDL.LU R88, [R1+0x11c] ;  /* 0x00011c0001587983 */ /* 0x000ee60000300800 */
[----:B-1----:R-:W-:-:S04]  /*12f50*/  LEA R66, P5, R65, R2, 0x2 ;  /* 0x0000000241427211 */ /* 0x002fc800078a10ff */
[----:B------:R-:W-:Y:S01]  /*12f60*/  LEA.HI.X.SX32 R67, R65, R64, 0x2, P5 ;  /* 0x0000004041437211 */ /* 0x000fe200028f16ff */
[C---:B------:R-:W-:Y:S01]  /*12f70*/  IMAD R71, R93.reuse, R3, RZ ;  /* 0x000000035d477224 */ /* 0x040fe200078e02ff */
[----:B------:R-:W-:Y:S02]  /*12f80*/  ISETP.LT.AND P1, PT, R93, R157, !P0 ;  /* 0x0000009d5d00720c */ /* 0x000fe40004721270 */
[----:B------:R-:W3:Y:S01]  /*12f90*/  LDL.LU R93, [R1+0x118] ;  /* 0x00011800015d7983 */ /* 0x000ee20000300800 */
[C---:B------:R-:W-:Y:S01]  /*12fa0*/  IMAD R73, R90.reuse, R3, RZ ;  /* 0x000000035a497224 */ /* 0x040fe200078e02ff */
[-C--:B------:R-:W-:Y:S02]  /*12fb0*/  ISETP.LT.AND P4, PT, R90, R157.reuse, !P0 ;  /* 0x0000009d5a00720c */ /* 0x080fe40004781270 */
[----:B------:R-:W3:Y:S04]  /*12fc0*/  LDL.LU R90, [R1+0x114] ;  /* 0x00011400015a7983 */ /* 0x000ee80000300800 */
[----:B------:R1:W-:Y:S01]  /*12fd0*/  @P3 STG.E desc[UR16][R66.64], R13 ;  /* 0x0000000d42003986 */ /* 0x0003e2000c101910 */
[C---:B------:R-:W-:Y:S01]  /*12fe0*/  ISETP.LT.AND P3, PT, R89.reuse, R157, !P0 ;  /* 0x0000009d5900720c */ /* 0x040fe20004761270 */
[----:B--2---:R-:W-:-:S02]  /*12ff0*/  IMAD R11, R89, R3, RZ ;  /* 0x00000003590b7224 */ /* 0x004fc400078e02ff */
[----:B------:R-:W2:Y:S01]  /*13000*/  LDL.LU R89, [R1+0x110] ;  /* 0x0001100001597983 */ /* 0x000ea20000300800 */
[-C--:B------:R-:W-:Y:S02]  /*13010*/  LEA R8, P6, R71, R2.reuse, 0x2 ;  /* 0x0000000247087211 */ /* 0x080fe400078c10ff */
[----:B------:R-:W-:Y:S02]  /*13020*/  LEA R4, P5, R73, R2, 0x2 ;  /* 0x0000000249047211 */ /* 0x000fe400078a10ff */
[-C--:B------:R-:W-:Y:S02]  /*13030*/  LEA.HI.X.SX32 R9, R71, R64.reuse, 0x2, P6 ;  /* 0x0000004047097211 */ /* 0x080fe400030f16ff */
[----:B------:R-:W-:-:S03]  /*13040*/  LEA.HI.X.SX32 R5, R73, R64, 0x2, P5 ;  /* 0x0000004049057211 */ /* 0x000fc600028f16ff */
[----:B------:R1:W-:Y:S01]  /*13050*/  @P1 STG.E desc[UR16][R8.64], R14 ;  /* 0x0000000e08001986 */ /* 0x0003e2000c101910 */
[C---:B----4-:R-:W-:Y:S01]  /*13060*/  ISETP.LT.AND P1, PT, R92.reuse, R157, !P0 ;  /* 0x0000009d5c00720c */ /* 0x050fe20004721270 */
[----:B------:R-:W-:Y:S01]  /*13070*/  IMAD R65, R92, R3, RZ ;  /* 0x000000035c417224 */ /* 0x000fe200078e02ff */
[C---:B------:R-:W-:Y:S01]  /*13080*/  LEA R6, P6, R11.reuse, R2, 0x2 ;  /* 0x000000020b067211 */ /* 0x040fe200078c10ff */
[----:B------:R-:W4:Y:S03]  /*13090*/  LDL.LU R92, [R1+0x10c] ;  /* 0x00010c00015c7983 */ /* 0x000f260000300800 */
[----:B------:R-:W-:Y:S01]  /*130a0*/  LEA.HI.X.SX32 R7, R11, R64, 0x2, P6 ;  /* 0x000000400b077211 */ /* 0x000fe200030f16ff */
[----:B------:R1:W-:Y:S01]  /*130b0*/  @P4 STG.E desc[UR16][R4.64], R15 ;  /* 0x0000000f04004986 */ /* 0x0003e2000c101910 */
[----:B------:R-:W-:-:S03]  /*130c0*/  LEA R10, P5, R65, R2, 0x2 ;  /* 0x00000002410a7211 */ /* 0x000fc600078a10ff */
[----:B------:R-:W-:Y:S01]  /*130d0*/  @P3 STG.E desc[UR16][R6.64], R16 ;  /* 0x0000001006003986 */ /* 0x000fe2000c101910 */
[----:B------:R-:W-:-:S05]  /*130e0*/  LEA.HI.X.SX32 R11, R65, R64, 0x2, P5 ;  /* 0x00000040410b7211 */ /* 0x000fca00028f16ff */
[----:B------:R-:W-:Y:S01]  /*130f0*/  @P1 STG.E desc[UR16][R10.64], R17 ;  /* 0x000000110a001986 */ /* 0x000fe2000c101910 */
[C---:B---3--:R-:W-:Y:S01]  /*13100*/  IMAD R69, R91.reuse, R3, RZ ;  /* 0x000000035b457224 */ /* 0x048fe200078e02ff */
[----:B------:R-:W-:Y:S02]  /*13110*/  ISETP.LT.AND P4, PT, R91, R157, !P0 ;  /* 0x0000009d5b00720c */ /* 0x000fe40004781270 */
[----:B------:R-:W3:Y:S02]  /*13120*/  LDL.LU R91, [R1+0x108] ;  /* 0x00010800015b7983 */ /* 0x000ee40000300800 */
[----:B------:R-:W-:-:S04]  /*13130*/  LEA R12, P6, R69, R2, 0x2 ;  /* 0x00000002450c7211 */ /* 0x000fc800078c10ff */
[----:B-1----:R-:W-:-:S05]  /*13140*/  LEA.HI.X.SX32 R13, R69, R64, 0x2, P6 ;  /* 0x00000040450d7211 */ /* 0x002fca00030f16ff */
[----:B------:R1:W-:Y:S01]  /*13150*/  @P4 STG.E desc[UR16][R12.64], R18 ;  /* 0x000000120c004986 */ /* 0x0003e2000c101910 */
[C---:B------:R-:W-:Y:S01]  /*13160*/  IMAD R67, R88.reuse, R3, RZ ;  /* 0x0000000358437224 */ /* 0x040fe200078e02ff */
[----:B------:R-:W-:Y:S02]  /*13170*/  ISETP.LT.AND P3, PT, R88, R157, !P0 ;  /* 0x0000009d5800720c */ /* 0x000fe40004761270 */
[----:B------:R-:W3:Y:S04]  /*13180*/  LDL.LU R88, [R1+0x104] ;  /* 0x0001040001587983 */ /* 0x000ee80000300800 */
[----:B------:R-:W3:Y:S01]  /*13190*/  LDL.LU R14, [R1+0x100] ;  /* 0x00010000010e7983 */ /* 0x000ee20000300800 */
[----:B------:R-:W-:-:S04]  /*131a0*/  LEA R8, P5, R67, R2, 0x2 ;  /* 0x0000000243087211 */ /* 0x000fc800078a10ff */
[----:B------:R-:W-:-:S05]  /*131b0*/  LEA.HI.X.SX32 R9, R67, R64, 0x2, P5 ;  /* 0x0000004043097211 */ /* 0x000fca00028f16ff */
[----:B------:R3:W-:Y:S01]  /*131c0*/  @P3 STG.E desc[UR16][R8.64], R19 ;  /* 0x0000001308003986 */ /* 0x0007e2000c101910 */
[C---:B------:R-:W-:Y:S01]  /*131d0*/  ISETP.LT.AND P4, PT, R90.reuse, R157, !P0 ;  /* 0x0000009d5a00720c */ /* 0x040fe20004781270 */
[-C--:B------:R-:W-:Y:S02]  /*131e0*/  IMAD R15, R90, R3.reuse, RZ ;  /* 0x000000035a0f7224 */ /* 0x080fe400078e02ff */
[----:B------:R-:W3:Y:S01]  /*131f0*/  LDL.LU R90, [R1+0xfc] ;  /* 0x0000fc00015a7983 */ /* 0x000ee20000300800 */
[C---:B--2---:R-:W-:Y:S01]  /*13200*/  IMAD R65, R89.reuse, R3, RZ ;  /* 0x0000000359417224 */ /* 0x044fe200078e02ff */
[----:B------:R-:W-:Y:S02]  /*13210*/  ISETP.LT.AND P3, PT, R89, R157, !P0 ;  /* 0x0000009d5900720c */ /* 0x000fe40004761270 */
[----:B------:R-:W2:Y:S04]  /*13220*/  LDL.LU R89, [R1+0xf8] ;  /* 0x0000f80001597983 */ /* 0x000ea80000300800 */
[----:B-1----:R-:W2:Y:S04]  /*13230*/  LDL.LU R18, [R1+0xf4] ;  /* 0x0000f40001127983 */ /* 0x002ea80000300800 */
[----:B------:R-:W2:Y:S01]  /*13240*/  LDL.LU R16, [R1+0xf0] ;  /* 0x0000f00001107983 */ /* 0x000ea20000300800 */
[C---:B------:R-:W-:Y:S01]  /*13250*/  IMAD R5, R93.reuse, R3, RZ ;  /* 0x000000035d057224 */ /* 0x040fe200078e02ff */
[----:B------:R-:W-:-:S04]  /*13260*/  ISETP.LT.AND P1, PT, R93, R157, !P0 ;  /* 0x0000009d5d00720c */ /* 0x000fc80004721270 */
[-C--:B------:R-:W-:Y:S02]  /*13270*/  LEA R4, P6, R5, R2.reuse, 0x2 ;  /* 0x0000000205047211 */ /* 0x080fe400078c10ff */
[----:B------:R-:W-:Y:S02]  /*13280*/  LEA R6, P5, R15, R2, 0x2 ;  /* 0x000000020f067211 */ /* 0x000fe400078a10ff */
[----:B------:R-:W-:Y:S01]  /*13290*/  LEA.HI.X.SX32 R5, R5, R64, 0x2, P6 ;  /* 0x0000004005057211 */ /* 0x000fe200030f16ff */
[C---:B----4-:R-:W-:Y:S01]  /*132a0*/  IMAD R17, R92.reuse, R3, RZ ;  /* 0x000000035c117224 */ /* 0x050fe200078e02ff */
[----:B------:R-:W-:Y:S02]  /*132b0*/  LEA R10, P6, R65, R2, 0x2 ;  /* 0x00000002410a7211 */ /* 0x000fe400078c10ff */
[----:B------:R-:W-:Y:S01]  /*132c0*/  LEA.HI.X.SX32 R7, R15, R64, 0x2, P5 ;  /* 0x000000400f077211 */ /* 0x000fe200028f16ff */
[----:B------:R1:W-:Y:S01]  /*132d0*/  @P1 STG.E desc[UR16][R4.64], R20 ;  /* 0x0000001404001986 */ /* 0x0003e2000c101910 */
[----:B------:R-:W-:-:S02]  /*132e0*/  ISETP.LT.AND P1, PT, R92, R157, !P0 ;  /* 0x0000009d5c00720c */ /* 0x000fc40004721270 */
[----:B------:R-:W-:Y:S01]  /*132f0*/  LEA R12, P5, R17, R2, 0x2 ;  /* 0x00000002110c7211 */ /* 0x000fe200078a10ff */
[----:B------:R-:W-:Y:S01]  /*13300*/  @P4 STG.E desc[UR16][R6.64], R21 ;  /* 0x0000001506004986 */ /* 0x000fe2000c101910 */
[-C--:B------:R-:W-:Y:S02]  /*13310*/  LEA.HI.X.SX32 R11, R65, R64.reuse, 0x2, P6 ;  /* 0x00000040410b7211 */ /* 0x080fe400030f16ff */
[----:B------:R-:W-:-:S03]  /*13320*/  LEA.HI.X.SX32 R13, R17, R64, 0x2, P5 ;  /* 0x00000040110d7211 */ /* 0x000fc600028f16ff */
[----:B------:R4:W-:Y:S04]  /*13330*/  @P3 STG.E desc[UR16][R10.64], R22 ;  /* 0x000000160a003986 */ /* 0x0009e8000c101910 */
[----:B------:R2:W-:Y:S01]  /*13340*/  @P1 STG.E desc[UR16][R12.64], R23 ;  /* 0x000000170c001986 */ /* 0x0005e2000c101910 */
[C---:B---3--:R-:W-:Y:S01]  /*13350*/  IMAD R9, R91.reuse, R3, RZ ;  /* 0x000000035b097224 */ /* 0x048fe200078e02ff */
[----:B------:R-:W-:-:S04]  /*13360*/  ISETP.LT.AND P4, PT, R91, R157, !P0 ;  /* 0x0000009d5b00720c */ /* 0x000fc80004781270 */
[----:B-1----:R-:W-:-:S04]  /*13370*/  LEA R4, P6, R9, R2, 0x2 ;  /* 0x0000000209047211 */ /* 0x002fc800078c10ff */
[----:B------:R-:W-:-:S05]  /*13380*/  LEA.HI.X.SX32 R5, R9, R64, 0x2, P6 ;  /* 0x0000004009057211 */ /* 0x000fca00030f16ff */
[----:B------:R1:W-:Y:S01]  /*13390*/  @P4 STG.E desc[UR16][R4.64], R24 ;  /* 0x0000001804004986 */ /* 0x0003e2000c101910 */
[C---:B------:R-:W-:Y:S01]  /*133a0*/  ISETP.LT.AND P3, PT, R88.reuse, R157, !P0 ;  /* 0x0000009d5800720c */ /* 0x040fe20004761270 */
[-C--:B------:R-:W-:Y:S02]  /*133b0*/  IMAD R15, R88, R3.reuse, RZ ;  /* 0x00000003580f7224 */ /* 0x080fe400078e02ff */
[----:B------:R-:W3:Y:S01]  /*133c0*/  LDL.LU R88, [R1+0xec] ;  /* 0x0000ec0001587983 */ /* 0x000ee20000300800 */
[C---:B------:R-:W-:Y:S01]  /*133d0*/  IMAD R17, R14.reuse, R3, RZ ;  /* 0x000000030e117224 */ /* 0x040fe200078e02ff */
[----:B------:R-:W-:Y:S02]  /*133e0*/  ISETP.LT.AND P1, PT, R14, R157, !P0 ;  /* 0x0000009d0e00720c */ /* 0x000fe40004721270 */
[----:B------:R-:W3:Y:S01]  /*133f0*/  LDL.LU R14, [R1+0xe8] ;  /* 0x0000e800010e7983 */ /* 0x000ee20000300800 */
[----:B------:R-:W-:-:S03]  /*13400*/  LEA R8, P5, R15, R2, 0x2 ;  /* 0x000000020f087211 */ /* 0x000fc600078a10ff */
[----:B----4-:R-:W4:Y:S01]  /*13410*/  LDL.LU R22, [R1+0xe4] ;  /* 0x0000e40001167983 */ /* 0x010f220000300800 */
[----:B------:R-:W-:Y:S02]  /*13420*/  LEA R6, P6, R17, R2, 0x2 ;  /* 0x0000000211067211 */ /* 0x000fe400078c10ff */
[-C--:B------:R-:W-:Y:S01]  /*13430*/  LEA.HI.X.SX32 R9, R15, R64.reuse, 0x2, P5 ;  /* 0x000000400f097211 */ /* 0x080fe200028f16ff */
[----:B------:R-:W4:Y:S01]  /*13440*/  LDL.LU R21, [R1+0xe0] ;  /* 0x0000e00001157983 */ /* 0x000f220000300800 */
[----:B------:R-:W-:Y:S01]  /*13450*/  LEA.HI.X.SX32 R7, R17, R64, 0x2, P6 ;  /* 0x0000004011077211 */ /* 0x000fe200030f16ff */
[C---:B------:R-:W-:Y:S01]  /*13460*/  IMAD R19, R90.reuse, R3, RZ ;  /* 0x000000035a137224 */ /* 0x040fe200078e02ff */
[----:B------:R-:W-:-:S04]  /*13470*/  ISETP.LT.AND P4, PT, R90, R157, !P0 ;  /* 0x0000009d5a00720c */ /* 0x000fc80004781270 */
[C---:B------:R-:W-:Y:S01]  /*13480*/  LEA R10, P5, R19.reuse, R2, 0x2 ;  /* 0x00000002130a7211 */ /* 0x040fe200078a10ff */
[----:B------:R1:W-:Y:S03]  /*13490*/  @P3 STG.E desc[UR16][R8.64], R25 ;  /* 0x0000001908003986 */ /* 0x0003e6000c101910 */
[----:B------:R-:W-:Y:S01]  /*134a0*/  LEA.HI.X.SX32 R11, R19, R64, 0x2, P5 ;  /* 0x00000040130b7211 */ /* 0x000fe200028f16ff */
[----:B------:R-:W-:Y:S01]  /*134b0*/  @P1 STG.E desc[UR16][R6.64], R26 ;  /* 0x0000001a06001986 */ /* 0x000fe2000c101910 */
[C---:B--2---:R-:W-:Y:S01]  /*134c0*/  ISETP.LT.AND P1, PT, R18.reuse, R157, !P0 ;  /* 0x0000009d1200720c */ /* 0x044fe20004721270 */
[-C--:B------:R-:W-:Y:S02]  /*134d0*/  IMAD R15, R18, R3.reuse, RZ ;  /* 0x00000003120f7224 */ /* 0x080fe400078e02ff */
[----:B------:R2:W-:Y:S01]  /*134e0*/  @P4 STG.E desc[UR16][R10.64], R27 ;  /* 0x0000001b0a004986 */ /* 0x0005e2000c101910 */
[C---:B------:R-:W-:Y:S01]  /*134f0*/  IMAD R17, R16.reuse, R3, RZ ;  /* 0x0000000310117224 */ /* 0x040fe200078e02ff */
[----:B------:R-:W-:-:S02]  /*13500*/  ISETP.LT.AND P4, PT, R16, R157, !P0 ;  /* 0x0000009d1000720c */ /* 0x000fc40004781270 */
[----:B------:R-:W4:Y:S04]  /*13510*/  LDL.LU R18, [R1+0xdc] ;  /* 0x0000dc0001127983 */ /* 0x000f280000300800 */
[----:B------:R-:W4:Y:S04]  /*13520*/  LDL.LU R20, [R1+0x348] ;  /* 0x0003480001147983 */ /* 0x000f280000300800 */
[----:B------:R-:W4:Y:S01]  /*13530*/  LDL.LU R16, [R1+0xd8] ;  /* 0x0000d80001107983 */ /* 0x000f220000300800 */
[C---:B------:R-:W-:Y:S01]  /*13540*/  IMAD R13, R89.reuse, R3, RZ ;  /* 0x00000003590d7224 */ /* 0x040fe200078e02ff */
[----:B------:R-:W-:-:S02]  /*13550*/  ISETP.LT.AND P3, PT, R89, R157, !P0 ;  /* 0x0000009d5900720c */ /* 0x000fc40004761270 */
[-C--:B------:R-:W-:Y:S02]  /*13560*/  LEA R12, P5, R15, R2.reuse, 0x2 ;  /* 0x000000020f0c7211 */ /* 0x080fe400078a10ff */
[----:B-1----:R-:W-:-:S04]  /*13570*/  LEA R4, P6, R13, R2, 0x2 ;  /* 0x000000020d047211 */ /* 0x002fc800078c10ff */
[----:B------:R-:W-:Y:S02]  /*13580*/  LEA.HI.X.SX32 R5, R13, R64, 0x2, P6 ;  /* 0x000000400d057211 */ /* 0x000fe400030f16ff */
[----:B------:R-:W-:Y:S02]  /*13590*/  LEA R8, P6, R17, R2, 0x2 ;  /* 0x0000000211087211 */ /* 0x000fe400078c10ff */
[-C--:B------:R-:W-:Y:S01]  /*135a0*/  LEA.HI.X.SX32 R13, R15, R64.reuse, 0x2, P5 ;  /* 0x000000400f0d7211 */ /* 0x080fe200028f16ff */
[----:B------:R1:W-:Y:S01]  /*135b0*/  @P3 STG.E desc[UR16][R4.64], R28 ;  /* 0x0000001c04003986 */ /* 0x0003e2000c101910 */
[----:B------:R-:W-:-:S03]  /*135c0*/  LEA.HI.X.SX32 R9, R17, R64, 0x2, P6 ;  /* 0x0000004011097211 */ /* 0x000fc600030f16ff */
[----:B------:R1:W-:Y:S04]  /*135d0*/  @P1 STG.E desc[UR16][R12.64], R29 ;  /* 0x0000001d0c001986 */ /* 0x0003e8000c101910 */
[----:B------:R1:W-:Y:S01]  /*135e0*/  @P4 STG.E desc[UR16][R8.64], R30 ;  /* 0x0000001e08004986 */ /* 0x0003e2000c101910 */
[C---:B---3--:R-:W-:Y:S01]  /*135f0*/  IMAD R19, R88.reuse, R3, RZ ;  /* 0x0000000358137224 */ /* 0x048fe200078e02ff */
[----:B------:R-:W-:Y:S01]  /*13600*/  ISETP.LT.AND P3, PT, R88, R157, !P0 ;  /* 0x0000009d5800720c */ /* 0x000fe20004761270 */
[----:B--2---:R-:W-:-:S03]  /*13610*/  IMAD R11, R14, R3, RZ ;  /* 0x000000030e0b7224 */ /* 0x004fc600078e02ff */
[C---:B------:R-:W-:Y:S02]  /*13620*/  LEA R6, P5, R19.reuse, R2, 0x2 ;  /* 0x0000000213067211 */ /* 0x040fe400078a10ff */
[----:B------:R-:W-:Y:S01]  /*13630*/  ISETP.LT.AND P1, PT, R14, R157, !P0 ;  /* 0x0000009d0e00720c */ /* 0x000fe20004721270 */
[C---:B----4-:R-:W-:Y:S01]  /*13640*/  IMAD R15, R22.reuse, R3, RZ ;  /* 0x00000003160f7224 */ /* 0x050fe200078e02ff */
[----:B------:R-:W-:Y:S01]  /*13650*/  LEA.HI.X.SX32 R7, R19, R64, 0x2, P5 ;  /* 0x0000004013077211 */ /* 0x000fe200028f16ff */
[----:B------:R-:W2:Y:S01]  /*13660*/  LDL.LU R14, [R1+0x344] ;  /* 0x00034400010e7983 */ /* 0x000ea20000300800 */
[----:B-1----:R-:W-:Y:S02]  /*13670*/  LEA R4, P4, R11, R2, 0x2 ;  /* 0x000000020b047211 */ /* 0x002fe400078810ff */
[----:B------:R-:W-:Y:S01]  /*13680*/  ISETP.LT.AND P5, PT, R22, R157, !P0 ;  /* 0x0000009d1600720c */ /* 0x000fe200047a1270 */
[----:B------:R-:W-:Y:S01]  /*13690*/  IMAD R13, R21, R3, RZ ;  /* 0x00000003150d7224 */ /* 0x000fe200078e02ff */
[----:B------:R-:W-:-:S02]  /*136a0*/  LEA.HI.X.SX32 R5, R11, R64, 0x2, P4 ;  /* 0x000000400b057211 */ /* 0x000fc400020f16ff */
[C---:B------:R-:W-:Y:S01]  /*136b0*/  LEA R10, P6, R15.reuse, R2, 0x2 ;  /* 0x000000020f0a7211 */ /* 0x040fe200078c10ff */
[----:B------:R1:W-:Y:S03]  /*136c0*/  @P3 STG.E desc[UR16][R6.64], R31 ;  /* 0x0000001f06003986 */ /* 0x0003e6000c101910 */
[----:B------:R-:W-:Y:S01]  /*136d0*/  LEA.HI.X.SX32 R11, R15, R64, 0x2, P6 ;  /* 0x000000400f0b7211 */ /* 0x000fe200030f16ff */
[----:B------:R3:W-:Y:S01]  /*136e0*/  @P1 STG.E desc[UR16][R4.64], R32 ;  /* 0x0000002004001986 */ /* 0x0007e2000c101910 */
[----:B------:R-:W-:-:S03]  /*136f0*/  LEA R8, P1, R13, R2, 0x2 ;  /* 0x000000020d087211 */ /* 0x000fc600078210ff */
[----:B------:R-:W4:Y:S01]  /*13700*/  LDL.LU R12, [R1+0x340] ;  /* 0x00034000010c7983 */ /* 0x000f220000300800 */
[----:B------:R-:W-:-:S03]  /*13710*/  LEA.HI.X.SX32 R9, R13, R64, 0x2, P1 ;  /* 0x000000400d097211 */ /* 0x000fc600008f16ff */
[----:B------:R-:W4:Y:S04]  /*13720*/  LDL.LU R19, [R1+0x33c] ;  /* 0x00033c0001137983 */ /* 0x000f280000300800 */
[----:B------:R3:W-:Y:S01]  /*13730*/  @P5 STG.E desc[UR16][R10.64], R33 ;  /* 0x000000210a005986 */ /* 0x0007e2000c101910 */
[C---:B------:R-:W-:Y:S01]  /*13740*/  ISETP.LT.AND P4, PT, R18.reuse, R157, !P0 ;  /* 0x0000009d1200720c */ /* 0x040fe20004781270 */
[-C--:B------:R-:W-:Y:S02]  /*13750*/  IMAD R15, R18, R3.reuse, RZ ;  /* 0x00000003120f7224 */ /* 0x080fe400078e02ff */
[----:B------:R-:W4:Y:S04]  /*13760*/  LDL.LU R18, [R1+0x338] ;  /* 0x0003380001127983 */ /* 0x000f280000300800 */
[----:B------:R-:W4:Y:S01]  /*13770*/  LDL.LU R17, [R1+0x334] ;  /* 0x0003340001117983 */ /* 0x000f220000300800 */
[C---:B------:R-:W-:Y:S01]  /*13780*/  IMAD R13, R16.reuse, R3, RZ ;  /* 0x00000003100d7224 */ /* 0x040fe200078e02ff */
[----:B------:R-:W-:-:S02]  /*13790*/  ISETP.LT.AND P5, PT, R16, R157, !P0 ;  /* 0x0000009d1000720c */ /* 0x000fc400047a1270 */
[----:B------:R-:W4:Y:S01]  /*137a0*/  LDL.LU R16, [R1+0x330] ;  /* 0x0003300001107983 */ /* 0x000f220000300800 */
[----:B------:R-:W-:Y:S02]  /*137b0*/  ISETP.LT.AND P3, PT, R21, R157, !P0 ;  /* 0x0000009d1500720c */ /* 0x000fe40004761270 */
[----:B-1----:R-:W-:-:S04]  /*137c0*/  LEA R6, P6, R15, R2, 0x2 ;  /* 0x000000020f067211 */ /* 0x002fc800078c10ff */
[----:B------:R-:W-:Y:S01]  /*137d0*/  LEA.HI.X.SX32 R7, R15, R64, 0x2, P6 ;  /* 0x000000400f077211 */ /* 0x000fe200030f16ff */
[----:B------:R-:W-:-:S06]  /*137e0*/  IMAD R15, R3, 0x2, R13 ;  /* 0x00000002030f7824 */ /* 0x000fcc00078e020d */
[----:B------:R1:W-:Y:S01]  /*137f0*/  @P3 STG.E desc[UR16][R8.64], R34 ;  /* 0x0000002208003986 */ /* 0x0003e2000c101910 */
[-C--:B---3--:R-:W-:Y:S02]  /*13800*/  LEA R4, P3, R13, R2.reuse, 0x2 ;  /* 0x000000020d047211 */ /* 0x088fe400078610ff */
[----:B------:R-:W-:Y:S02]  /*13810*/  LEA R10, P6, R15, R2, 0x2 ;  /* 0x000000020f0a7211 */ /* 0x000fe400078c10ff */
[-C--:B------:R-:W-:Y:S01]  /*13820*/  LEA.HI.X.SX32 R5, R13, R64.reuse, 0x2, P3 ;  /* 0x000000400d057211 */ /* 0x080fe200018f16ff */
[----:B------:R-:W-:Y:S01]  /*13830*/  IMAD R13, R3, 0x2, R15 ;  /* 0x00000002030d7824 */ /* 0x000fe200078e020f */
[----:B------:R-:W-:Y:S01]  /*13840*/  ISETP.LT.AND P1, PT, R20, R157, !P0 ;  /* 0x0000009d1400720c */ /* 0x000fe20004721270 */
[----:B------:R3:W-:Y:S01]  /*13850*/  @P4 STG.E desc[UR16][R6.64], R35 ;  /* 0x0000002306004986 */ /* 0x0007e2000c101910 */
[----:B------:R-:W-:Y:S01]  /*13860*/  LEA.HI.X.SX32 R11, R15, R64, 0x2, P6 ;  /* 0x000000400f0b7211 */ /* 0x000fe200030f16ff */
[----:B------:R-:W-:-:S02]  /*13870*/  IMAD R15, R3, 0x2, R13 ;  /* 0x00000002030f7824 */ /* 0x000fc400078e020d */
[----:B------:R3:W-:Y:S01]  /*13880*/  @P5 STG.E desc[UR16][R4.64], R36 ;  /* 0x0000002404005986 */ /* 0x0007e2000c101910 */
[----:B-1----:R-:W-:-:S04]  /*13890*/  LEA R8, P5, R13, R2, 0x2 ;  /* 0x000000020d087211 */ /* 0x002fc800078a10ff */
[----:B------:R-:W-:Y:S01]  /*138a0*/  LEA.HI.X.SX32 R9, R13, R64, 0x2, P5 ;  /* 0x000000400d097211 */ /* 0x000fe200028f16ff */
[----:B------:R-:W-:Y:S01]  /*138b0*/  IMAD R13, R3, 0x2, R15 ;  /* 0x00000002030d7824 */ /* 0x000fe200078e020f */
[C---:B---3--:R-:W-:Y:S01]  /*138c0*/  LEA R6, P6, R15.reuse, R2, 0x2 ;  /* 0x000000020f067211 */ /* 0x048fe200078c10ff */
[----:B------:R1:W-:Y:S03]  /*138d0*/  @P2 STG.E desc[UR16][R10.64], R37 ;  /* 0x000000250a002986 */ /* 0x0003e6000c101910 */
[----:B------:R-:W-:Y:S01]  /*138e0*/  LEA.HI.X.SX32 R7, R15, R64, 0x2, P6 ;  /* 0x000000400f077211 */ /* 0x000fe200030f16ff */
[----:B------:R3:W-:Y:S01]  /*138f0*/  @P1 STG.E desc[UR16][R8.64], R38 ;  /* 0x0000002608001986 */ /* 0x0007e2000c101910 */
[----:B------:R-:W-:-:S04]  /*13900*/  LEA R4, P1, R13, R2, 0x2 ;  /* 0x000000020d047211 */ /* 0x000fc800078210ff */
[----:B------:R-:W-:Y:S02]  /*13910*/  LEA.HI.X.SX32 R5, R13, R64, 0x2, P1 ;  /* 0x000000400d057211 */ /* 0x000fe400008f16ff */
[-C--:B--2---:R-:W-:Y:S02]  /*13920*/  ISETP.LT.AND P4, PT, R14, R157.reuse, !P0 ;  /* 0x0000009d0e00720c */ /* 0x084fe40004781270 */
[----:B------:R-:W2:Y:S11]  /*13930*/  LDL.LU R14, [R1+0x32c] ;  /* 0x00032c00010e7983 */ /* 0x000eb60000300800 */
[----:B------:R3:W-:Y:S01]  /*13940*/  @P4 STG.E desc[UR16][R6.64], R39 ;  /* 0x0000002706004986 */ /* 0x0007e2000c101910 */
[----:B----4-:R-:W-:-:S03]  /*13950*/  ISETP.LT.AND P3, PT, R12, R157, !P0 ;  /* 0x0000009d0c00720c */ /* 0x010fc60004761270 */
[----:B------:R-:W4:Y:S01]  /*13960*/  LDL.LU R12, [R1+0x328] ;  /* 0x00032800010c7983 */ /* 0x000f220000300800 */
[----:B------:R-:W-:-:S03]  /*13970*/  ISETP.LT.AND P5, PT, R19, R157, !P0 ;  /* 0x0000009d1300720c */ /* 0x000fc600047a1270 */
[----:B------:R-:W4:Y:S01]  /*13980*/  LDL.LU R19, [R1+0x324] ;  /* 0x0003240001137983 */ /* 0x000f220000300800 */
[----:B------:R-:W-:-:S03]  /*13990*/  ISETP.LT.AND P2, PT, R18, R157, !P0 ;  /* 0x0000009d1200720c */ /* 0x000fc60004741270 */
[----:B------:R-:W4:Y:S01]  /*139a0*/  LDL.LU R18, [R1+0x320] ;  /* 0x0003200001127983 */ /* 0x000f220000300800 */
[----:B------:R-:W-:-:S03]  /*139b0*/  ISETP.LT.AND P4, PT, R17, R157, !P0 ;  /* 0x0000009d1100720c */ /* 0x000fc60004781270 */
[----:B------:R-:W4:Y:S01]  /*139c0*/  LDL.LU R17, [R1+0x31c] ;  /* 0x00031c0001117983 */ /* 0x000f220000300800 */
[----:B------:R-:W-:-:S03]  /*139d0*/  ISETP.LT.AND P1, PT, R16, R157, !P0 ;  /* 0x0000009d1000720c */ /* 0x000fc60004721270 */
[----:B------:R-:W4:Y:S01]  /*139e0*/  LDL.LU R16, [R1+0x318] ;  /* 0x0003180001107983 */ /* 0x000f220000300800 */
[----:B------:R-:W-:-:S04]  /*139f0*/  IMAD R15, R3, 0x2, R13 ;  /* 0x00000002030f7824 */ /* 0x000fc800078e020d */
[----:B------:R-:W-:Y:S01]  /*13a00*/  IMAD R13, R3, 0x2, R15 ;  /* 0x00000002030d7824 */ /* 0x000fe200078e020f */
[C---:B-1----:R-:W-:Y:S01]  /*13a10*/  LEA R10, P6, R15.reuse, R2, 0x2 ;  /* 0x000000020f0a7211 */ /* 0x042fe200078c10ff */
[----:B------:R1:W-:Y:S03]  /*13a20*/  @P3 STG.E desc[UR16][R4.64], R40 ;  /* 0x0000002804003986 */ /* 0x0003e6000c101910 */
[----:B------:R-:W-:Y:S01]  /*13a30*/  LEA.HI.X.SX32 R11, R15, R64, 0x2, P6 ;  /* 0x000000400f0b7211 */ /* 0x000fe200030f16ff */
[----:B------:R-:W-:Y:S01]  /*13a40*/  IMAD R15, R3, 0x2, R13 ;  /* 0x00000002030f7824 */ /* 0x000fe200078e020d */
[----:B---3--:R-:W-:-:S04]  /*13a50*/  LEA R8, P3, R13, R2, 0x2 ;  /* 0x000000020d087211 */ /* 0x008fc800078610ff */
[----:B------:R-:W-:Y:S02]  /*13a60*/  LEA R6, P6, R15, R2, 0x2 ;  /* 0x000000020f067211 */ /* 0x000fe400078c10ff */
[-C--:B------:R-:W-:Y:S01]  /*13a70*/  LEA.HI.X.SX32 R9, R13, R64.reuse, 0x2, P3 ;  /* 0x000000400d097211 */ /* 0x080fe200018f16ff */
[----:B------:R-:W-:Y:S01]  /*13a80*/  IMAD R13, R3, 0x2, R15 ;  /* 0x00000002030d7824 */ /* 0x000fe200078e020f */
[----:B------:R3:W-:Y:S01]  /*13a90*/  @P5 STG.E desc[UR16][R10.64], R41 ;  /* 0x000000290a005986 */ /* 0x0007e2000c101910 */
[----:B------:R-:W-:Y:S02]  /*13aa0*/  LEA.HI.X.SX32 R7, R15, R64, 0x2, P6 ;  /* 0x000000400f077211 */ /* 0x000fe400030f16ff */
[----:B------:R-:W-:Y:S01]  /*13ab0*/  IMAD R15, R3, 0x2, R13 ;  /* 0x00000002030f7824 */ /* 0x000fe200078e020d */
        /* <DEDUP_REMOVED lines=50> */
[----:B------:R-:W4:Y:S04]  /*13de0*/  LDL.LU R12, [R1+0x2bc] ;  /* 0x0002bc00010c7983 */ /* 0x000f280000300800 */
[----:B------:R-:W4:Y:S01]  /*13df0*/  LDL.LU R20, [R1+0x2b4] ;  /* 0x0002b40001147983 */ /* 0x000f220000300800 */
[----:B------:R-:W-:-:S03]  /*13e00*/  ISETP.LT.AND P2, PT, R18, R157, !P0 ;  /* 0x0000009d1200720c */ /* 0x000fc60004741270 */
[----:B------:R-:W4:Y:S01]  /*13e10*/  LDL.LU R18, [R1+0x2ac] ;  /* 0x0002ac0001127983 */ /* 0x000f220000300800 */
[----:B------:R-:W-:-:S03]  /*13e20*/  ISETP.LT.AND P4, PT, R17, R157, !P0 ;  /* 0x0000009d1100720c */ /* 0x000fc60004781270 */
[----:B------:R-:W4:Y:S01]  /*13e30*/  LDL.LU R17, [R1+0x2a8] ;  /* 0x0002a80001117983 */ /* 0x000f220000300800 */
[----:B------:R-:W-:-:S03]  /*13e40*/  ISETP.LT.AND P1, PT, R16, R157, !P0 ;  /* 0x0000009d1000720c */ /* 0x000fc60004721270 */
[----:B------:R-:W4:Y:S01]  /*13e50*/  LDL.LU R16, [R1+0x2a4] ;  /* 0x0002a40001107983 */ /* 0x000f220000300800 */
[----:B------:R-:W-:Y:S01]  /*13e60*/  IMAD R15, R3, 0x2, R13 ;  /* 0x00000002030f7824 */ /* 0x000fe200078e020d */
[----:B------:R-:W-:Y:S02]  /*13e70*/  ISETP.LT.AND P5, PT, R19, R157, !P0 ;  /* 0x0000009d1300720c */ /* 0x000fe400047a1270 */
[----:B------:R3:W-:Y:S01]  /*13e80*/  @P3 STG.E desc[UR16][R4.64], R52 ;  /* 0x0000003404003986 */ /* 0x0007e2000c101910 */
[----:B------:R-:W-:Y:S01]  /*13e90*/  IMAD R13, R3, 0x2, R15 ;  /* 0x00000002030d7824 */ /* 0x000fe200078e020f */
[C---:B-1----:R-:W-:Y:S02]  /*13ea0*/  LEA R10, P6, R15.reuse, R2, 0x2 ;  /* 0x000000020f0a7211 */ /* 0x042fe400078c10ff */
[----:B------:R-:W4:Y:S02]  /*13eb0*/  LDL.LU R19, [R1+0x2a0] ;  /* 0x0002a00001137983 */ /* 0x000f240000300800 */
[----:B------:R-:W-:Y:S01]  /*13ec0*/  LEA.HI.X.SX32 R11, R15, R64, 0x2, P6 ;  /* 0x000000400f0b7211 */ /* 0x000fe200030f16ff */
[----:B------:R-:W-:Y:S01]  /*13ed0*/  IMAD R15, R3, 0x2, R13 ;  /* 0x00000002030f7824 */ /* 0x000fe200078e020d */
[----:B---3--:R-:W-:-:S04]  /*13ee0*/  LEA R8, P3, R13, R2, 0x2 ;  /* 0x000000020d087211 */ /* 0x008fc800078610ff */
[----:B------:R-:W-:Y:S02]  /*13ef0*/  LEA R6, P6, R15, R2, 0x2 ;  /* 0x000000020f067211 */ /* 0x000fe400078c10ff */
[-C--:B------:R-:W-:Y:S01]  /*13f00*/  LEA.HI.X.SX32 R9, R13, R64.reuse, 0x2, P3 ;  /* 0x000000400d097211 */ /* 0x080fe200018f16ff */
[----:B------:R-:W-:Y:S01]  /*13f10*/  IMAD R13, R3, 0x2, R15 ;  /* 0x00000002030d7824 */ /* 0x000fe200078e020f */
[----:B------:R-:W-:Y:S01]  /*13f20*/  LEA.HI.X.SX32 R7, R15, R64, 0x2, P6 ;  /* 0x000000400f077211 */ /* 0x000fe200030f16ff */
[----:B------:R1:W-:Y:S02]  /*13f30*/  @P5 STG.E desc[UR16][R10.64], R53 ;  /* 0x000000350a005986 */ /* 0x0003e4000c101910 */
[----:B------:R-:W-:Y:S02]  /*13f40*/  IMAD R15, R3, 0x2, R13 ;  /* 0x00000002030f7824 */ /* 0x000fe400078e020d */
[----:B------:R3:W-:Y:S01]  /*13f50*/  @P2 STG.E desc[UR16][R8.64], R54 ;  /* 0x0000003608002986 */ /* 0x0007e2000c101910 */
[----:B------:R-:W-:-:S04]  /*13f60*/  LEA R4, P2, R13, R2, 0x2 ;  /* 0x000000020d047211 */ /* 0x000fc800078410ff */
[----:B------:R-:W-:Y:S02]  /*13f70*/  LEA.HI.X.SX32 R5, R13, R64, 0x2, P2 ;  /* 0x000000400d057211 */ /* 0x000fe400010f16ff */
[C---:B-1----:R-:W-:Y:S01]  /*13f80*/  LEA R10, P6, R15.reuse, R2, 0x2 ;  /* 0x000000020f0a7211 */ /* 0x042fe200078c10ff */
[----:B------:R1:W-:Y:S03]  /*13f90*/  @P4 STG.E desc[UR16][R6.64], R55 ;  /* 0x0000003706004986 */ /* 0x0003e6000c101910 */
[----:B------:R-:W-:Y:S01]  /*13fa0*/  LEA.HI.X.SX32 R11, R15, R64, 0x2, P6 ;  /* 0x000000400f0b7211 */ /* 0x000fe200030f16ff */
[----:B------:R1:W-:Y:S01]  /*13fb0*/  @P1 STG.E desc[UR16][R4.64], R56 ;  /* 0x0000003804001986 */ /* 0x0003e2000c101910 */
[----:B--2---:R-:W-:-:S03]  /*13fc0*/  ISETP.LT.AND P5, PT, R14, R157, !P0 ;  /* 0x0000009d0e00720c */ /* 0x004fc600047a1270 */
[----:B------:R-:W2:Y:S10]  /*13fd0*/  LDL.LU R14, [R1+0x29c] ;  /* 0x00029c00010e7983 */ /* 0x000eb40000300800 */
[----:B------:R1:W-:Y:S01]  /*13fe0*/  @P5 STG.E desc[UR16][R10.64], R57 ;  /* 0x000000390a005986 */ /* 0x0003e2000c101910 */
[----:B----4-:R-:W-:-:S03]  /*13ff0*/  ISETP.LT.AND P3, PT, R12, R157, !P0 ;  /* 0x0000009d0c00720c */ /* 0x010fc60004761270 */
[----:B------:R-:W4:Y:S01]  /*14000*/  LDL.LU R12, [R1+0x290] ;  /* 0x00029000010c7983 */ /* 0x000f220000300800 */
[----:B------:R-:W-:-:S03]  /*14010*/  ISETP.LT.AND P2, PT, R18, R157, !P0 ;  /* 0x0000009d1200720c */ /* 0x000fc60004741270 */
[----:B------:R-:W4:Y:S01]  /*14020*/  LDL.LU R18, [R1+0x288] ;  /* 0x0002880001127983 */ /* 0x000f220000300800 */
[----:B------:R-:W-:-:S03]  /*14030*/  ISETP.LT.AND P5, PT, R16, R157, !P0 ;  /* 0x0000009d1000720c */ /* 0x000fc600047a1270 */
[----:B------:R-:W4:Y:S01]  /*14040*/  LDL.LU R16, [R1+0x284] ;  /* 0x0002840001107983 */ /* 0x000f220000300800 */
[----:B------:R-:W-:-:S04]  /*14050*/  IMAD R13, R3, 0x2, R15 ;  /* 0x00000002030d7824 */ /* 0x000fc800078e020f */
[----:B------:R-:W-:Y:S01]  /*14060*/  IMAD R15, R3, 0x2, R13 ;  /* 0x00000002030f7824 */ /* 0x000fe200078e020d */
[-C--:B---3--:R-:W-:Y:S02]  /*14070*/  LEA R8, P1, R13, R2.reuse, 0x2 ;  /* 0x000000020d087211 */ /* 0x088fe400078210ff */
[----:B------:R-:W-:Y:S02]  /*14080*/  ISETP.LT.AND P4, PT, R20, R157, !P0 ;  /* 0x0000009d1400720c */ /* 0x000fe40004781270 */
[----:B-1----:R-:W-:Y:S01]  /*14090*/  LEA R6, P6, R15, R2, 0x2 ;  /* 0x000000020f067211 */ /* 0x002fe200078c10ff */
[----:B------:R-:W1:Y:S01]  /*140a0*/  LDS.128 R20, [R0+UR7] ;  /* 0x0000000700147984 */ /* 0x000e620008000c00 */
[-C--:B------:R-:W-:Y:S01]  /*140b0*/  LEA.HI.X.SX32 R9, R13, R64.reuse, 0x2, P1 ;  /* 0x000000400d097211 */ /* 0x080fe200008f16ff */
[----:B------:R-:W-:Y:S01]  /*140c0*/  IMAD R13, R3, 0x2, R15 ;  /* 0x00000002030d7824 */ /* 0x000fe200078e020f */
[----:B------:R-:W-:-:S03]  /*140d0*/  LEA.HI.X.SX32 R7, R15, R64, 0x2, P6 ;  /* 0x000000400f077211 */ /* 0x000fc600030f16ff */
[----:B------:R-:W-:Y:S01]  /*140e0*/  IMAD R15, R3, 0x2, R13 ;  /* 0x00000002030f7824 */ /* 0x000fe200078e020d */
[-C--:B------:R-:W-:Y:S01]  /*140f0*/  ISETP.LT.AND P1, PT, R17, R157.reuse, !P0 ;  /* 0x0000009d1100720c */ /* 0x080fe20004721270 */
[----:B------:R3:W-:Y:S01]  /*14100*/  @P3 STG.E desc[UR16][R8.64], R58 ;  /* 0x0000003a08003986 */ /* 0x0007e2000c101910 */
[-C--:B------:R-:W-:Y:S01]  /*14110*/  LEA R4, P3, R13, R2.reuse, 0x2 ;  /* 0x000000020d047211 */ /* 0x080fe200078610ff */
[----:B------:R-:W-:Y:S01]  /*14120*/  IMAD R17, R3, 0x2, R15 ;  /* 0x0000000203117824 */ /* 0x000fe200078e020f */
[----:B------:R-:W-:Y:S02]  /*14130*/  LEA R10, P6, R15, R2, 0x2 ;  /* 0x000000020f0a7211 */ /* 0x000fe400078c10ff */
[-C--:B------:R-:W-:Y:S01]  /*14140*/  LEA.HI.X.SX32 R5, R13, R64.reuse, 0x2, P3 ;  /* 0x000000400d057211 */ /* 0x080fe200018f16ff */
[----:B------:R-:W-:Y:S01]  /*14150*/  IMAD R13, R3, 0x2, R17 ;  /* 0x00000002030d7824 */ /* 0x000fe200078e0211 */
[----:B------:R-:W-:Y:S01]  /*14160*/  LEA.HI.X.SX32 R11, R15, R64, 0x2, P6 ;  /* 0x000000400f0b7211 */ /* 0x000fe200030f16ff */
[----:B------:R3:W-:Y:S02]  /*14170*/  @P4 STG.E desc[UR16][R6.64], R59 ;  /* 0x0000003b06004986 */ /* 0x0007e4000c101910 */
[----:B------:R-:W-:Y:S01]  /*14180*/  IMAD R15, R3, 0x2, R13 ;  /* 0x00000002030f7824 */ /* 0x000fe200078e020d */
[----:B------:R-:W-:Y:S01]  /*14190*/  ISETP.LT.AND P4, PT, R19, R157, !P0 ;  /* 0x0000009d1300720c */ /* 0x000fe20004781270 */
[----:B------:R3:W-:Y:S02]  /*141a0*/  @P2 STG.E desc[UR16][R4.64], R60 ;  /* 0x0000003c04002986 */ /* 0x0007e4000c101910 */
[----:B------:R-:W-:-:S02]  /*141b0*/  IMAD R19, R3, 0x2, R15 ;  /* 0x0000000203137824 */ /* 0x000fc400078e020f */
[----:B------:R1:W-:Y:S01]  /*141c0*/  @P1 STG.E desc[UR16][R10.64], R61 ;  /* 0x0000003d0a001986 */ /* 0x0003e2000c101910 */
[-C--:B---3--:R-:W-:Y:S02]  /*141d0*/  LEA R8, P1, R13, R2.reuse, 0x2 ;  /* 0x000000020d087211 */ /* 0x088fe400078210ff */
[----:B------:R-:W-:Y:S02]  /*141e0*/  LEA R6, P6, R17, R2, 0x2 ;  /* 0x0000000211067211 */ /* 0x000fe400078c10ff */
[----:B------:R-:W-:Y:S02]  /*141f0*/  LEA.HI.X.SX32 R9, R13, R64, 0x2, P1 ;  /* 0x000000400d097211 */ /* 0x000fe400008f16ff */
[----:B------:R-:W-:Y:S02]  /*14200*/  LEA R4, P1, R19, R2, 0x2 ;  /* 0x0000000213047211 */ /* 0x000fe400078210ff */
[-C--:B------:R-:W-:Y:S01]  /*14210*/  LEA.HI.X.SX32 R7, R17, R64.reuse, 0x2, P6 ;  /* 0x0000004011077211 */ /* 0x080fe200030f16ff */
[----:B------:R-:W-:Y:S01]  /*14220*/  IMAD R17, R3, 0x2, R19 ;  /* 0x0000000203117824 */ /* 0x000fe200078e0213 */
[----:B------:R-:W-:-:S03]  /*14230*/  LEA.HI.X.SX32 R5, R19, R64, 0x2, P1 ;  /* 0x0000004013057211 */ /* 0x000fc600008f16ff */
[----:B------:R-:W-:Y:S01]  /*14240*/  IMAD R3, R3, 0x2, R17 ;  /* 0x0000000203037824 */ /* 0x000fe200078e0211 */
[----:B------:R3:W-:Y:S04]  /*14250*/  @P5 STG.E desc[UR16][R6.64], R62 ;  /* 0x0000003e06005986 */ /* 0x0007e8000c101910 */
[----:B------:R3:W-:Y:S01]  /*14260*/  @P4 STG.E desc[UR16][R8.64], R63 ;  /* 0x0000003f08004986 */ /* 0x0007e2000c101910 */
[-C--:B--2---:R-:W-:Y:S02]  /*14270*/  ISETP.LT.AND P3, PT, R14, R157.reuse, !P0 ;  /* 0x0000009d0e00720c */ /* 0x084fe40004761270 */
[----:B----4-:R-:W-:Y:S02]  /*14280*/  ISETP.LT.AND P2, PT, R12, R157, !P0 ;  /* 0x0000009d0c00720c */ /* 0x010fe40004741270 */
[----:B------:R-:W-:-:S04]  /*14290*/  LEA R12, P6, R15, R2, 0x2 ;  /* 0x000000020f0c7211 */ /* 0x000fc800078c10ff */
[----:B------:R-:W-:Y:S02]  /*142a0*/  LEA.HI.X.SX32 R13, R15, R64, 0x2, P6 ;  /* 0x000000400f0d7211 */ /* 0x000fe400030f16ff */
[----:B------:R-:W-:-:S04]  /*142b0*/  LEA R14, P6, R17, R2, 0x2 ;  /* 0x00000002110e7211 */ /* 0x000fc800078c10ff */
[----:B------:R-:W-:Y:S02]  /*142c0*/  LEA.HI.X.SX32 R15, R17, R64, 0x2, P6 ;  /* 0x00000040110f7211 */ /* 0x000fe400030f16ff */
[-C--:B------:R-:W-:Y:S02]  /*142d0*/  ISETP.LT.AND P1, PT, R18, R157.reuse, !P0 ;  /* 0x0000009d1200720c */ /* 0x080fe40004721270 */
[----:B------:R-:W-:Y:S01]  /*142e0*/  ISETP.LT.AND P0, PT, R16, R157, !P0 ;  /* 0x0000009d1000720c */ /* 0x000fe20004701270 */
[----:B-1----:R3:W-:Y:S01]  /*142f0*/  @P3 STG.E desc[UR16][R12.64], R20 ;  /* 0x000000140c003986 */ /* 0x0027e2000c101910 */
[----:B------:R-:W-:-:S03]  /*14300*/  LEA R2, P6, R3, R2, 0x2 ;  /* 0x0000000203027211 */ /* 0x000fc600078c10ff */
[----:B------:R3:W-:Y:S01]  /*14310*/  @P2 STG.E desc[UR16][R4.64], R21 ;  /* 0x0000001504002986 */ /* 0x0007e2000c101910 */
[----:B------:R-:W-:-:S05]  /*14320*/  LEA.HI.X.SX32 R3, R3, R64, 0x2, P6 ;  /* 0x0000004003037211 */ /* 0x000fca00030f16ff */
[----:B------:R3:W-:Y:S02]  /*14330*/  @P1 STG.E desc[UR16][R14.64], R22 ;  /* 0x000000160e001986 */ /* 0x0007e4000c101910 */
[----:B------:R-:W-:Y:S05]  /*14340*/  @!P0 EXIT ;  /* 0x000000000000894d */ /* 0x000fea0003800000 */
[----:B------:R-:W-:Y:S01]  /*14350*/  STG.E desc[UR16][R2.64], R23 ;  /* 0x0000001702007986 */ /* 0x000fe2000c101910 */
[----:B------:R-:W-:Y:S05]  /*14360*/  EXIT ;  /* 0x000000000000794d */ /* 0x000fea0003800000 */
.L_x_2:
[----:B------:R-:W-:-:S00]  /*14370*/  BRA `(.L_x_2) ;  /* 0xfffffffc00fc7947 */ /* 0x000fc0000383ffff */
[----:B------:R-:W-:-:S00]  /*14380*/  NOP ;  /* 0x0000000000007918 */ /* 0x000fc00000000000 */
[----:B------:R-:W-:-:S00]  /*14390*/  NOP ;  /* 0x0000000000007918 */ /* 0x000fc00000000000 */
[----:B------:R-:W-:-:S00]  /*143a0*/  NOP ;  /* 0x0000000000007918 */ /* 0x000fc00000000000 */
[----:B------:R-:W-:-:S00]  /*143b0*/  NOP ;  /* 0x0000000000007918 */ /* 0x000fc00000000000 */
[----:B------:R-:W-:-:S00]  /*143c0*/  NOP ;  /* 0x0000000000007918 */ /* 0x000fc00000000000 */
[----:B------:R-:W-:-:S00]  /*143d0*/  NOP ;  /* 0x0000000000007918 */ /* 0x000fc00000000000 */
[----:B------:R-:W-:-:S00]  /*143e0*/  NOP ;  /* 0x0000000000007918 */ /* 0x000fc00000000000 */
[----:B------:R-:W-:-:S00]  /*143f0*/  NOP ;  /* 0x0000000000007918 */ /* 0x000fc00000000000 */
.L_x_3:


//--------------------- .nv.shared.matmul_kernel  --------------------------
	.section	.nv.shared.matmul_kernel,"aw",@nobits
	.sectionflags	@""
	.align	16
	.zero		1024


//--------------------- .nv.shared.reserved.0     --------------------------
	.section	.nv.shared.reserved.0,"aw",@nobits
	.weak		__nv_reservedSMEM_offset_0_alias
	.size		__nv_reservedSMEM_offset_0_alias, 0, 0
	.other		__nv_reservedSMEM_offset_0_alias,@"STO_CUDA_RESERVED_SHARED STV_DEFAULT"
__nv_reservedSMEM_offset_0_alias:
	.zero		0


//--------------------- .nv.constant0.matmul_kernel --------------------------
	.section	.nv.constant0.matmul_kernel,"a",@progbits
	.sectionflags	@""
	.align	4
.nv.constant0.matmul_kernel:
	.zero		608


//--------------------- SYMBOLS --------------------------

	.type		.nv.reservedSmem.offset0,@object
	.size		.nv.reservedSmem.offset0,0x4
